// auto-generated by cutlass_sweep.gemm — config: {"arch": "sm_100", "cluster_m": 1, "cluster_n": 1, "dtype": "e4m3", "dtype_b": "e4m3", "layout": "nt", "stages": 2, "tile_k": 32, "tile_m": 64, "tile_n": 64}
#include "cutlass/cutlass.h"
#include "cutlass/gemm/collective/collective_builder.hpp"
#include "cutlass/gemm/device/gemm_universal_adapter.h"
#include "cutlass/gemm/kernel/gemm_universal.hpp"
#include "cutlass/epilogue/collective/collective_builder.hpp"

using ElemA = cutlass::float_e4m3_t;
using ElemB = cutlass::float_e4m3_t;
using ElemCD = cutlass::float_e4m3_t;
using Acc  = float;
using TileShape    = cute::Shape<cute::_64, cute::_64, cute::_32>;
using ClusterShape = cute::Shape<cute::_1, cute::_1, cute::_1>;

using CollectiveEpilogue = typename cutlass::epilogue::collective::CollectiveBuilder<
    cutlass::arch::Sm100, cutlass::arch::OpClassTensorOp,
    TileShape, ClusterShape,
    cutlass::epilogue::collective::EpilogueTileAuto,
    Acc, Acc,
    ElemCD, cutlass::layout::RowMajor, 128 / cutlass::sizeof_bits<ElemCD>::value,
    ElemCD, cutlass::layout::RowMajor, 128 / cutlass::sizeof_bits<ElemCD>::value,
    cutlass::epilogue::collective::EpilogueScheduleAuto
  >::CollectiveOp;

using CollectiveMainloop = typename cutlass::gemm::collective::CollectiveBuilder<
    cutlass::arch::Sm100, cutlass::arch::OpClassTensorOp,
    ElemA, cutlass::layout::RowMajor, 128 / cutlass::sizeof_bits<ElemA>::value,
    ElemB, cutlass::layout::ColumnMajor, 128 / cutlass::sizeof_bits<ElemB>::value,
    Acc,
    TileShape, ClusterShape,
    cutlass::gemm::collective::StageCount<2>,
    cutlass::gemm::collective::KernelScheduleAuto
  >::CollectiveOp;

using GemmKernel = cutlass::gemm::kernel::GemmUniversal<
    cute::Shape<int,int,int,int>,
    CollectiveMainloop,
    CollectiveEpilogue
>;
using Gemm = cutlass::gemm::device::GemmUniversalAdapter<GemmKernel>;

// Force the device kernel symbol into the cubin without needing a host main.
auto* _anchor = &cutlass::device_kernel<GemmKernel>;


// ===== COMPILED SASS (sm_100a) =====

	.target	sm_100a

	.elftype	@"ET_EXEC"


//--------------------- .note.nv.tkinfo           --------------------------
	.section	.note.nv.tkinfo,"",@"SHT_NOTE"
	.sectionflags	@"SHF_NOTE_NV_TKINFO"
	.tkinfo
        /*0018*/ 	.word	0x00000002
        /*0030*/ 	.string	""
        /*0030*/ 	.string	"ptxas"
        /*0030*/ 	.string	"Cuda compilation tools, release 13.0, V13.0.88"
        /*0030*/ 	.string	"Build cuda_13.0.r13.0/compiler.36424714_0"
        /*0030*/ 	.string	"-arch sm_100a -m 64 "



//--------------------- .note.nv.cuinfo           --------------------------
	.section	.note.nv.cuinfo,"",@"SHT_NOTE"
	.sectionflags	@"SHF_NOTE_NV_CUINFO"
        /*0018*/ 	.short	0x0002
        /*001a*/ 	.short	0x0064
        /*001c*/ 	.short	0x0082
	.zero		2


//--------------------- .nv.info                  --------------------------
	.section	.nv.info,"",@"SHT_CUDA_INFO"
	.align	4


	//----- nvinfo : EIATTR_REGCOUNT
	.align		4
        /*0000*/ 	.byte	0x04, 0x2f
        /*0002*/ 	.short	(.L_19 - .L_18)
	.align		4
.L_18:
        /*0004*/ 	.word	index@(_ZN7cutlass13device_kernelINS_4gemm6kernel13GemmUniversalIN4cute5tupleIJiiiiEEENS1_10collective13CollectiveMmaINS1_35MainloopSm100TmaUmmaWarpSpecializedILi2ELi2ELi4ENS5_IJNS4_1CILi1EEESB_SB_EEEEENS5_IJNSA_ILi64EEESE_NSA_ILi32EEEEEENS_12float_e4m3_tENS5_IJlSB_lEEESH_SI_NS4_8TiledMMAINS4_8MMA_AtomIJNS4_10MMA_TraitsINS4_19SM100_MMA_F8F6F4_SSEJSH_SH_fSE_SE_NS4_17integral_constantINS4_4UMMA5MajorELSP_0EEESQ_NSN_INSO_7ScaleInELSR_0EEESS_EEEEEENS4_6LayoutISC_NS5_IJNSA_ILi0EEESW_SW_EEEEENS5_IJNS4_10UnderscoreESZ_SZ_EEEEENS4_13SM90_TMA_LOADENS4_14ComposedLayoutINS4_7SwizzleILi1ELi4ELi3EEENS4_18smem_ptr_flag_bitsILi8EEENSV_INS5_IJNSA_ILi8EEESF_EEENS5_IJSF_SB_EEEEEEEvNS4_8identityES12_S1C_vS1D_EENS_8epilogue10collective18CollectiveEpilogueINS1F_23Sm100TmaWarpSpecializedILi1ELi1ELi32ELb0ELb0EEEJSG_NS5_IJNSV_ISE_SB_EES1K_EEESH_SI_SH_SI_NS1F_6fusion15FusionCallbacksIS1J_NS1M_17LinearCombinationISH_fSH_fLNS_15FloatRoundStyleE2EEESG_S1L_JEEENS4_5SM1004TMEM4LOAD26SM100_TMEM_LOAD_16dp32b32xES12_NS13_INS14_ILi2ELi4ELi3EEES17_NSV_INS5_IJS18_SE_EEENS5_IJSE_SB_EEEEEEENS4_39AutoVectorizingCopyWithAssumedAlignmentILi128EEENS4_14SM90_TMA_STOREES20_S22_S22_EEEvvEEEEvNT_6ParamsE)
        /*0008*/ 	.word	0x00000078


	//----- nvinfo : EIATTR_FRAME_SIZE
	.align		4
.L_19:
        /*000c*/ 	.byte	0x04, 0x11
        /*000e*/ 	.short	(.L_21 - .L_20)
	.align		4
.L_20:
        /*0010*/ 	.word	index@($__internal_2_$__cuda_sm10x_tcgen05_guardrail_trap_unallocated_columns_being_dealloced)
        /*0014*/ 	.word	0x00000000


	//----- nvinfo : EIATTR_FRAME_SIZE
	.align		4
.L_21:
        /*0018*/ 	.byte	0x04, 0x11
        /*001a*/ 	.short	(.L_23 - .L_22)
	.align		4
.L_22:
        /*001c*/ 	.word	index@($__internal_1_$__cuda_sm10x_tcgen05_guardrail_trap_phase_invalid_during_alloc)
        /*0020*/ 	.word	0x00000000


	//----- nvinfo : EIATTR_FRAME_SIZE
	.align		4
.L_23:
        /*0024*/ 	.byte	0x04, 0x11
        /*0026*/ 	.short	(.L_25 - .L_24)
	.align		4
.L_24:
        /*0028*/ 	.word	index@($__internal_0_$__cuda_sm10x_tcgen05_guardrail_trap_col_being_dealloced_not_returned_by_alloc)
        /*002c*/ 	.word	0x00000000


	//----- nvinfo : EIATTR_FRAME_SIZE
	.align		4
.L_25:
        /*0030*/ 	.byte	0x04, 0x11
        /*0032*/ 	.short	(.L_27 - .L_26)
	.align		4
.L_26:
        /*0034*/ 	.word	index@(_ZN7cutlass13device_kernelINS_4gemm6kernel13GemmUniversalIN4cute5tupleIJiiiiEEENS1_10collective13CollectiveMmaINS1_35MainloopSm100TmaUmmaWarpSpecializedILi2ELi2ELi4ENS5_IJNS4_1CILi1EEESB_SB_EEEEENS5_IJNSA_ILi64EEESE_NSA_ILi32EEEEEENS_12float_e4m3_tENS5_IJlSB_lEEESH_SI_NS4_8TiledMMAINS4_8MMA_AtomIJNS4_10MMA_TraitsINS4_19SM100_MMA_F8F6F4_SSEJSH_SH_fSE_SE_NS4_17integral_constantINS4_4UMMA5MajorELSP_0EEESQ_NSN_INSO_7ScaleInELSR_0EEESS_EEEEEENS4_6LayoutISC_NS5_IJNSA_ILi0EEESW_SW_EEEEENS5_IJNS4_10UnderscoreESZ_SZ_EEEEENS4_13SM90_TMA_LOADENS4_14ComposedLayoutINS4_7SwizzleILi1ELi4ELi3EEENS4_18smem_ptr_flag_bitsILi8EEENSV_INS5_IJNSA_ILi8EEESF_EEENS5_IJSF_SB_EEEEEEEvNS4_8identityES12_S1C_vS1D_EENS_8epilogue10collective18CollectiveEpilogueINS1F_23Sm100TmaWarpSpecializedILi1ELi1ELi32ELb0ELb0EEEJSG_NS5_IJNSV_ISE_SB_EES1K_EEESH_SI_SH_SI_NS1F_6fusion15FusionCallbacksIS1J_NS1M_17LinearCombinationISH_fSH_fLNS_15FloatRoundStyleE2EEESG_S1L_JEEENS4_5SM1004TMEM4LOAD26SM100_TMEM_LOAD_16dp32b32xES12_NS13_INS14_ILi2ELi4ELi3EEES17_NSV_INS5_IJS18_SE_EEENS5_IJSE_SB_EEEEEEENS4_39AutoVectorizingCopyWithAssumedAlignmentILi128EEENS4_14SM90_TMA_STOREES20_S22_S22_EEEvvEEEEvNT_6ParamsE)
        /*0038*/ 	.word	0x00000000


	//----- nvinfo : EIATTR_MIN_STACK_SIZE
	.align		4
.L_27:
        /*003c*/ 	.byte	0x04, 0x12
        /*003e*/ 	.short	(.L_29 - .L_28)
	.align		4
.L_28:
        /*0040*/ 	.word	index@(_ZN7cutlass13device_kernelINS_4gemm6kernel13GemmUniversalIN4cute5tupleIJiiiiEEENS1_10collective13CollectiveMmaINS1_35MainloopSm100TmaUmmaWarpSpecializedILi2ELi2ELi4ENS5_IJNS4_1CILi1EEESB_SB_EEEEENS5_IJNSA_ILi64EEESE_NSA_ILi32EEEEEENS_12float_e4m3_tENS5_IJlSB_lEEESH_SI_NS4_8TiledMMAINS4_8MMA_AtomIJNS4_10MMA_TraitsINS4_19SM100_MMA_F8F6F4_SSEJSH_SH_fSE_SE_NS4_17integral_constantINS4_4UMMA5MajorELSP_0EEESQ_NSN_INSO_7ScaleInELSR_0EEESS_EEEEEENS4_6LayoutISC_NS5_IJNSA_ILi0EEESW_SW_EEEEENS5_IJNS4_10UnderscoreESZ_SZ_EEEEENS4_13SM90_TMA_LOADENS4_14ComposedLayoutINS4_7SwizzleILi1ELi4ELi3EEENS4_18smem_ptr_flag_bitsILi8EEENSV_INS5_IJNSA_ILi8EEESF_EEENS5_IJSF_SB_EEEEEEEvNS4_8identityES12_S1C_vS1D_EENS_8epilogue10collective18CollectiveEpilogueINS1F_23Sm100TmaWarpSpecializedILi1ELi1ELi32ELb0ELb0EEEJSG_NS5_IJNSV_ISE_SB_EES1K_EEESH_SI_SH_SI_NS1F_6fusion15FusionCallbacksIS1J_NS1M_17LinearCombinationISH_fSH_fLNS_15FloatRoundStyleE2EEESG_S1L_JEEENS4_5SM1004TMEM4LOAD26SM100_TMEM_LOAD_16dp32b32xES12_NS13_INS14_ILi2ELi4ELi3EEES17_NSV_INS5_IJS18_SE_EEENS5_IJSE_SB_EEEEEEENS4_39AutoVectorizingCopyWithAssumedAlignmentILi128EEENS4_14SM90_TMA_STOREES20_S22_S22_EEEvvEEEEvNT_6ParamsE)
        /*0044*/ 	.word	0x00000000
.L_29:


//--------------------- .nv.compat                --------------------------
	.section	.nv.compat,"",@"SHT_CUDA_COMPAT_INFO"
	.align	4
        /*0000*/ 	.byte	0x02, 0x09, 0x01, 0x00, 0x02, 0x02, 0x02, 0x00, 0x02, 0x05, 0x05, 0x00, 0x03, 0x07, 0x01, 0x01
        /*0010*/ 	.byte	0x02, 0x03, 0x01, 0x00, 0x02, 0x06, 0x01, 0x00, 0x04, 0x0b, 0x08, 0x00, 0x09, 0x00, 0x00, 0x00
        /*0020*/ 	.byte	0x00, 0x00, 0x00, 0x00


//--------------------- .nv.info._ZN7cutlass13device_kernelINS_4gemm6kernel13GemmUniversalIN4cute5tupleIJiiiiEEENS1_10collective13CollectiveMmaINS1_35MainloopSm100TmaUmmaWarpSpecializedILi2ELi2ELi4ENS5_IJNS4_1CILi1EEESB_SB_EEEEENS5_IJNSA_ILi64EEESE_NSA_ILi32EEEEEENS_12float_e4m3_tENS5_IJlSB_lEEESH_SI_NS4_8TiledMMAINS4_8MMA_AtomIJNS4_10MMA_TraitsINS4_19SM100_MMA_F8F6F4_SSEJSH_SH_fSE_SE_NS4_17integral_constantINS4_4UMMA5MajorELSP_0EEESQ_NSN_INSO_7ScaleInELSR_0EEESS_EEEEEENS4_6LayoutISC_NS5_IJNSA_ILi0EEESW_SW_EEEEENS5_IJNS4_10UnderscoreESZ_SZ_EEEEENS4_13SM90_TMA_LOADENS4_14ComposedLayoutINS4_7SwizzleILi1ELi4ELi3EEENS4_18smem_ptr_flag_bitsILi8EEENSV_INS5_IJNSA_ILi8EEESF_EEENS5_IJSF_SB_EEEEEEEvNS4_8identityES12_S1C_vS1D_EENS_8epilogue10collective18CollectiveEpilogueINS1F_23Sm100TmaWarpSpecializedILi1ELi1ELi32ELb0ELb0EEEJSG_NS5_IJNSV_ISE_SB_EES1K_EEESH_SI_SH_SI_NS1F_6fusion15FusionCallbacksIS1J_NS1M_17LinearCombinationISH_fSH_fLNS_15FloatRoundStyleE2EEESG_S1L_JEEENS4_5SM1004TMEM4LOAD26SM100_TMEM_LOAD_16dp32b32xES12_NS13_INS14_ILi2ELi4ELi3EEES17_NSV_INS5_IJS18_SE_EEENS5_IJSE_SB_EEEEEEENS4_39AutoVectorizingCopyWithAssumedAlignmentILi128EEENS4_14SM90_TMA_STOREES20_S22_S22_EEEvvEEEEvNT_6ParamsE --------------------------
	.section	.nv.info._ZN7cutlass13device_kernelINS_4gemm6kernel13GemmUniversalIN4cute5tupleIJiiiiEEENS1_10collective13CollectiveMmaINS1_35MainloopSm100TmaUmmaWarpSpecializedILi2ELi2ELi4ENS5_IJNS4_1CILi1EEESB_SB_EEEEENS5_IJNSA_ILi64EEESE_NSA_ILi32EEEEEENS_12float_e4m3_tENS5_IJlSB_lEEESH_SI_NS4_8TiledMMAINS4_8MMA_AtomIJNS4_10MMA_TraitsINS4_19SM100_MMA_F8F6F4_SSEJSH_SH_fSE_SE_NS4_17integral_constantINS4_4UMMA5MajorELSP_0EEESQ_NSN_INSO_7ScaleInELSR_0EEESS_EEEEEENS4_6LayoutISC_NS5_IJNSA_ILi0EEESW_SW_EEEEENS5_IJNS4_10UnderscoreESZ_SZ_EEEEENS4_13SM90_TMA_LOADENS4_14ComposedLayoutINS4_7SwizzleILi1ELi4ELi3EEENS4_18smem_ptr_flag_bitsILi8EEENSV_INS5_IJNSA_ILi8EEESF_EEENS5_IJSF_SB_EEEEEEEvNS4_8identityES12_S1C_vS1D_EENS_8epilogue10collective18CollectiveEpilogueINS1F_23Sm100TmaWarpSpecializedILi1ELi1ELi32ELb0ELb0EEEJSG_NS5_IJNSV_ISE_SB_EES1K_EEESH_SI_SH_SI_NS1F_6fusion15FusionCallbacksIS1J_NS1M_17LinearCombinationISH_fSH_fLNS_15FloatRoundStyleE2EEESG_S1L_JEEENS4_5SM1004TMEM4LOAD26SM100_TMEM_LOAD_16dp32b32xES12_NS13_INS14_ILi2ELi4ELi3EEES17_NSV_INS5_IJS18_SE_EEENS5_IJSE_SB_EEEEEEENS4_39AutoVectorizingCopyWithAssumedAlignmentILi128EEENS4_14SM90_TMA_STOREES20_S22_S22_EEEvvEEEEvNT_6ParamsE,"",@"SHT_CUDA_INFO"
	.sectionflags	@""
	.align	4


	//----- nvinfo : EIATTR_CUDA_API_VERSION
	.align		4
        /*0000*/ 	.byte	0x04, 0x37
        /*0002*/ 	.short	(.L_31 - .L_30)
.L_30:
        /*0004*/ 	.word	0x00000082


	//----- nvinfo : EIATTR_KPARAM_INFO
	.align		4
.L_31:
        /*0008*/ 	.byte	0x04, 0x17
        /*000a*/ 	.short	(.L_33 - .L_32)
.L_32:
        /*000c*/ 	.word	0x00000000
        /*0010*/ 	.short	0x0000
        /*0012*/ 	.short	0x0000
        /*0014*/ 	.byte	0x00, 0xf0, 0x01, 0x20


	//----- nvinfo : EIATTR_AT_ENTRY_FRAGMENTS
	.align		4
.L_33:
        /*0018*/ 	.byte	0x04, 0x4f
        /*001a*/ 	.short	(.L_35 - .L_34)


	//   ....[0]....
.L_34:
        /*001c*/ 	.word	0x00000006


	//----- nvinfo : EIATTR_RESERVED_SMEM_USED
	.align		4
.L_35:
        /*0020*/ 	.byte	0x01, 0x41
	.zero		2


	//----- nvinfo : EIATTR_SPARSE_MMA_MASK
	.align		4
        /*0024*/ 	.byte	0x03, 0x50
        /*0026*/ 	.short	0x0000


	//----- nvinfo : EIATTR_TCGEN05_1CTA_USED
	.align		4
        /*0028*/ 	.byte	0x01, 0x51
	.zero		2


	//----- nvinfo : EIATTR_MAXREG_COUNT
	.align		4
        /*002c*/ 	.byte	0x03, 0x1b
        /*002e*/ 	.short	0x00ff


	//----- nvinfo : EIATTR_NUM_BARRIERS
	.align		4
        /*0030*/ 	.byte	0x02, 0x4c
        /*0032*/ 	.byte	0x07
	.zero		1


	//----- nvinfo : EIATTR_EXTERNS
	.align		4
        /*0034*/ 	.byte	0x04, 0x0f
        /*0036*/ 	.short	(.L_37 - .L_36)


	//   ....[0]....
	.align		4
.L_36:
        /*0038*/ 	.word	index@(__assertfail)


	//----- nvinfo : EIATTR_MERCURY_ISA_VERSION
	.align		4
.L_37:
        /*003c*/ 	.byte	0x03, 0x5f
        /*003e*/ 	.short	0x0101


	//----- nvinfo : EIATTR_INT_WARP_WIDE_INSTR_OFFSETS
	.align		4
        /*0040*/ 	.byte	0x04, 0x31
        /*0042*/ 	.short	(.L_39 - .L_38)


	//   ....[0]....
.L_38:
        /*0044*/ 	.word	0x00001d20


	//   ....[1]....
        /*0048*/ 	.word	0x00003560


	//   ....[2]....
        /*004c*/ 	.word	0x00003580


	//   ....[3]....
        /*0050*/ 	.word	0x000035b0


	//   ....[4]....
        /*0054*/ 	.word	0x00003fc0


	//   ....[5]....
        /*0058*/ 	.word	0x000040b0


	//----- nvinfo : EIATTR_COOP_GROUP_MASK_REGIDS
	.align		4
.L_39:
        /*005c*/ 	.byte	0x04, 0x29
        /*005e*/ 	.short	(.L_41 - .L_40)


	//   ....[0]....
.L_40:
        /*0060*/ 	.word	0xffffffff


	//   ....[1]....
        /*0064*/ 	.word	0xffffffff


	//   ....[2]....
        /*0068*/ 	.word	0xffffffff


	//   ....[3]....
        /*006c*/ 	.word	0xffffffff


	//   ....[4]....
        /*0070*/ 	.word	0xffffffff


	//   ....[5]....
        /*0074*/ 	.word	0xffffffff


	//   ....[6]....
        /*0078*/ 	.word	0xffffffff


	//   ....[7]....
        /*007c*/ 	.word	0xffffffff


	//   ....[8]....
        /*0080*/ 	.word	0xffffffff


	//   ....[9]....
        /*0084*/ 	.word	0xffffffff


	//   ....[10]....
        /*0088*/ 	.word	0xffffffff


	//   ....[11]....
        /*008c*/ 	.word	0xffffffff


	//   ....[12]....
        /*0090*/ 	.word	0xffffffff


	//----- nvinfo : EIATTR_COOP_GROUP_INSTR_OFFSETS
	.align		4
.L_41:
        /*0094*/ 	.byte	0x04, 0x28
        /*0096*/ 	.short	(.L_43 - .L_42)


	//   ....[0]....
.L_42:
        /*0098*/ 	.word	0x00000090


	//   ....[1]....
        /*009c*/ 	.word	0x000004d0


	//   ....[2]....
        /*00a0*/ 	.word	0x00000600


	//   ....[3]....
        /*00a4*/ 	.word	0x00000740


	//   ....[4]....
        /*00a8*/ 	.word	0x00000840


	//   ....[5]....
        /*00ac*/ 	.word	0x000009b0


	//   ....[6]....
        /*00b0*/ 	.word	0x00000b50


	//   ....[7]....
        /*00b4*/ 	.word	0x00001c00


	//   ....[8]....
        /*00b8*/ 	.word	0x000028c0


	//   ....[9]....
        /*00bc*/ 	.word	0x00002ad0


	//   ....[10]....
        /*00c0*/ 	.word	0x00002b00


	//   ....[11]....
        /*00c4*/ 	.word	0x00003440


	//   ....[12]....
        /*00c8*/ 	.word	0x00003670


	//----- nvinfo : EIATTR_VRC_CTA_INIT_COUNT
	.align		4
.L_43:
        /*00cc*/ 	.byte	0x02, 0x4a
        /*00ce*/ 	.byte	0x80
	.zero		1


	//----- nvinfo : EIATTR_SYSCALL_OFFSETS
	.align		4
        /*00d0*/ 	.byte	0x04, 0x46
        /*00d2*/ 	.short	(.L_45 - .L_44)


	//   ....[0]....
.L_44:
        /*00d4*/ 	.word	0x00004ad0


	//   ....[1]....
        /*00d8*/ 	.word	0x00004c10


	//   ....[2]....
        /*00dc*/ 	.word	0x00005370


	//----- nvinfo : EIATTR_MBARRIER_INSTR_OFFSETS
	.align		4
.L_45:
        /*00e0*/ 	.byte	0x04, 0x39
        /*00e2*/ 	.short	(.L_47 - .L_46)


	//   ....[0]....
.L_46:
        /*00e4*/ 	.word	0x000005b0
        /*00e8*/ 	.word	0x000000ff
        /*00ec*/ 	.word	0x00000000
        /*00f0*/ 	.short	0x0100
        /*00f2*/ 	.byte	0x05
	.zero		1


	//   ....[1]....
        /*00f4*/ 	.word	0x000005c0
        /*00f8*/ 	.word	0x000000ff
        /*00fc*/ 	.word	0x00000010
        /*0100*/ 	.short	0x0100
        /*0102*/ 	.byte	0x05
	.zero		1


	//   ....[2]....
        /*0104*/ 	.word	0x000005d0
        /*0108*/ 	.word	0x000000ff
        /*010c*/ 	.word	0x00000008
        /*0110*/ 	.short	0x0100
        /*0112*/ 	.byte	0x05
	.zero		1


	//   ....[3]....
        /*0114*/ 	.word	0x000005e0
        /*0118*/ 	.word	0x000000ff
        /*011c*/ 	.word	0x00000018
        /*0120*/ 	.short	0x0100
        /*0122*/ 	.byte	0x05
	.zero		1


	//   ....[4]....
        /*0124*/ 	.word	0x00000710
        /*0128*/ 	.word	0x000000ff
        /*012c*/ 	.word	0x00000020
        /*0130*/ 	.short	0x0100
        /*0132*/ 	.byte	0x06
	.zero		1


	//   ....[5]....
        /*0134*/ 	.word	0x00000720
        /*0138*/ 	.word	0x000000ff
        /*013c*/ 	.word	0x00000028
        /*0140*/ 	.short	0x0100
        /*0142*/ 	.byte	0x06
	.zero		1


	//   ....[6]....
        /*0144*/ 	.word	0x00000810
        /*0148*/ 	.word	0x000000ff
        /*014c*/ 	.word	0x00000030
        /*0150*/ 	.short	0x0100
        /*0152*/ 	.byte	0x05
	.zero		1


	//   ....[7]....
        /*0154*/ 	.word	0x00000820
        /*0158*/ 	.word	0x000000ff
        /*015c*/ 	.word	0x00000038
        /*0160*/ 	.short	0x0100
        /*0162*/ 	.byte	0x05
	.zero		1


	//   ....[8]....
        /*0164*/ 	.word	0x00000960
        /*0168*/ 	.word	0x000000ff
        /*016c*/ 	.word	0x00000040
        /*0170*/ 	.short	0x0100
        /*0172*/ 	.byte	0x05
	.zero		1


	//   ....[9]....
        /*0174*/ 	.word	0x00000970
        /*0178*/ 	.word	0x000000ff
        /*017c*/ 	.word	0x00000050
        /*0180*/ 	.short	0x0100
        /*0182*/ 	.byte	0x05
	.zero		1


	//   ....[10]....
        /*0184*/ 	.word	0x00000980
        /*0188*/ 	.word	0x000000ff
        /*018c*/ 	.word	0x00000048
        /*0190*/ 	.short	0x0100
        /*0192*/ 	.byte	0x05
	.zero		1


	//   ....[11]....
        /*0194*/ 	.word	0x00000990
        /*0198*/ 	.word	0x000000ff
        /*019c*/ 	.word	0x00000058
        /*01a0*/ 	.short	0x0100
        /*01a2*/ 	.byte	0x05
	.zero		1


	//   ....[12]....
        /*01a4*/ 	.word	0x00000ac0
        /*01a8*/ 	.word	0x000000ff
        /*01ac*/ 	.word	0x00000060
        /*01b0*/ 	.short	0x0100
        /*01b2*/ 	.byte	0x06
	.zero		1


	//   ....[13]....
        /*01b4*/ 	.word	0x00000ad0
        /*01b8*/ 	.word	0x000000ff
        /*01bc*/ 	.word	0x00000080
        /*01c0*/ 	.short	0x0100
        /*01c2*/ 	.byte	0x06
	.zero		1


	//   ....[14]....
        /*01c4*/ 	.word	0x00000ae0
        /*01c8*/ 	.word	0x000000ff
        /*01cc*/ 	.word	0x00000068
        /*01d0*/ 	.short	0x0100
        /*01d2*/ 	.byte	0x06
	.zero		1


	//   ....[15]....
        /*01d4*/ 	.word	0x00000af0
        /*01d8*/ 	.word	0x000000ff
        /*01dc*/ 	.word	0x00000088
        /*01e0*/ 	.short	0x0100
        /*01e2*/ 	.byte	0x06
	.zero		1


	//   ....[16]....
        /*01e4*/ 	.word	0x00000b00
        /*01e8*/ 	.word	0x000000ff
        /*01ec*/ 	.word	0x00000070
        /*01f0*/ 	.short	0x0100
        /*01f2*/ 	.byte	0x06
	.zero		1


	//   ....[17]....
        /*01f4*/ 	.word	0x00000b10
        /*01f8*/ 	.word	0x000000ff
        /*01fc*/ 	.word	0x00000090
        /*0200*/ 	.short	0x0100
        /*0202*/ 	.byte	0x06
	.zero		1


	//   ....[18]....
        /*0204*/ 	.word	0x00000b20
        /*0208*/ 	.word	0x000000ff
        /*020c*/ 	.word	0x00000078
        /*0210*/ 	.short	0x0100
        /*0212*/ 	.byte	0x06
	.zero		1


	//   ....[19]....
        /*0214*/ 	.word	0x00000b30
        /*0218*/ 	.word	0x000000ff
        /*021c*/ 	.word	0x00000098
        /*0220*/ 	.short	0x0100
        /*0222*/ 	.byte	0x06
	.zero		1


	//   ....[20]....
        /*0224*/ 	.word	0x00000c20
        /*0228*/ 	.word	0x000000ff
        /*022c*/ 	.word	0x000000a0
        /*0230*/ 	.short	0x0100
        /*0232*/ 	.byte	0x05
	.zero		1


	//   ....[21]....
        /*0234*/ 	.word	0x00000c30
        /*0238*/ 	.word	0x000000ff
        /*023c*/ 	.word	0x000000b0
        /*0240*/ 	.short	0x0100
        /*0242*/ 	.byte	0x05
	.zero		1


	//   ....[22]....
        /*0244*/ 	.word	0x00000c40
        /*0248*/ 	.word	0x000000ff
        /*024c*/ 	.word	0x000000a8
        /*0250*/ 	.short	0x0100
        /*0252*/ 	.byte	0x05
	.zero		1


	//   ....[23]....
        /*0254*/ 	.word	0x00000c50
        /*0258*/ 	.word	0x000000ff
        /*025c*/ 	.word	0x000000b8
        /*0260*/ 	.short	0x0100
        /*0262*/ 	.byte	0x05
	.zero		1


	//   ....[24]....
        /*0264*/ 	.word	0x00001520
        /*0268*/ 	.word	0x00000003
        /*026c*/ 	.word	0x000000b0
        /*0270*/ 	.short	0x010a
        /*0272*/ 	.byte	0xff
	.zero		1


	//   ....[25]....
        /*0274*/ 	.word	0x00001550
        /*0278*/ 	.word	0x00000003
        /*027c*/ 	.word	0x000000a0
        /*0280*/ 	.short	0x0101
        /*0282*/ 	.byte	0xff
	.zero		1


	//   ....[26]....
        /*0284*/ 	.word	0x00001620
        /*0288*/ 	.word	0x000000ff
        /*028c*/ 	.word	0x00000010
        /*0290*/ 	.short	0x010a
        /*0292*/ 	.byte	0x08
	.zero		1


	//   ....[27]....
        /*0294*/ 	.word	0x000016c0
        /*0298*/ 	.word	0x000000ff
        /*029c*/ 	.word	0x00000010
        /*02a0*/ 	.short	0x010a
        /*02a2*/ 	.byte	0x21
	.zero		1


	//   ....[28]....
        /*02a4*/ 	.word	0x00001820
        /*02a8*/ 	.word	0x000000ff
        /*02ac*/ 	.word	0x00000010
        /*02b0*/ 	.short	0x010a
        /*02b2*/ 	.byte	0x08
	.zero		1


	//   ....[29]....
        /*02b4*/ 	.word	0x00001910
        /*02b8*/ 	.word	0x000000ff
        /*02bc*/ 	.word	0x00000038
        /*02c0*/ 	.short	0x0101
        /*02c2*/ 	.byte	0x04
	.zero		1


	//   ....[30]....
        /*02c4*/ 	.word	0x00001930
        /*02c8*/ 	.word	0x000000ff
        /*02cc*/ 	.word	0x00000010
        /*02d0*/ 	.short	0x010a
        /*02d2*/ 	.byte	0x08
	.zero		1


	//   ....[31]....
        /*02d4*/ 	.word	0x000019b0
        /*02d8*/ 	.word	0x000000ff
        /*02dc*/ 	.word	0x00000010
        /*02e0*/ 	.short	0x010a
        /*02e2*/ 	.byte	0x11
	.zero		1


	//   ....[32]....
        /*02e4*/ 	.word	0x00001b10
        /*02e8*/ 	.word	0x000000ff
        /*02ec*/ 	.word	0x00000010
        /*02f0*/ 	.short	0x010a
        /*02f2*/ 	.byte	0x08
	.zero		1


	//   ....[33]....
        /*02f4*/ 	.word	0x00001c30
        /*02f8*/ 	.word	0x00000002
        /*02fc*/ 	.word	0x00000040
        /*0300*/ 	.short	0x010a
        /*0302*/ 	.byte	0xff
	.zero		1


	//   ....[34]....
        /*0304*/ 	.word	0x00001cf0
        /*0308*/ 	.word	0x00000002
        /*030c*/ 	.word	0x00000000
        /*0310*/ 	.short	0x0101
        /*0312*/ 	.byte	0xff
	.zero		1


	//   ....[35]....
        /*0314*/ 	.word	0x00002250
        /*0318*/ 	.word	0x000000ff
        /*031c*/ 	.word	0x00000000
        /*0320*/ 	.short	0x010a
        /*0322*/ 	.byte	0x04
	.zero		1


	//   ....[36]....
        /*0324*/ 	.word	0x000022f0
        /*0328*/ 	.word	0x00000000
        /*032c*/ 	.word	0x00000000
        /*0330*/ 	.short	0x010a
        /*0332*/ 	.byte	0xff
	.zero		1


	//   ....[37]....
        /*0334*/ 	.word	0x00002410
        /*0338*/ 	.word	0x00000000
        /*033c*/ 	.word	0x000000a0
        /*0340*/ 	.short	0x010a
        /*0342*/ 	.byte	0xff
	.zero		1


	//   ....[38]....
        /*0344*/ 	.word	0x00002470
        /*0348*/ 	.word	0x00000004
        /*034c*/ 	.word	0x00000000
        /*0350*/ 	.short	0x0101
        /*0352*/ 	.byte	0xff
	.zero		1


	//   ....[39]....
        /*0354*/ 	.word	0x00002490
        /*0358*/ 	.word	0x000000ff
        /*035c*/ 	.word	0x00000050
        /*0360*/ 	.short	0x010a
        /*0362*/ 	.byte	0x05
	.zero		1


	//   ....[40]....
        /*0364*/ 	.word	0x000025b0
        /*0368*/ 	.word	0x00000000
        /*036c*/ 	.word	0x00000040
        /*0370*/ 	.short	0x010a
        /*0372*/ 	.byte	0xff
	.zero		1


	//   ....[41]....
        /*0374*/ 	.word	0x000026c0
        /*0378*/ 	.word	0x00000000
        /*037c*/ 	.word	0x00000000
        /*0380*/ 	.short	0x0101
        /*0382*/ 	.byte	0xff
	.zero		1


	//   ....[42]....
        /*0384*/ 	.word	0x00002750
        /*0388*/ 	.word	0x000000ff
        /*038c*/ 	.word	0x00000050
        /*0390*/ 	.short	0x0106
        /*0392*/ 	.byte	0x05
	.zero		1


	//   ....[43]....
        /*0394*/ 	.word	0x00002770
        /*0398*/ 	.word	0x000000ff
        /*039c*/ 	.word	0x00000050
        /*03a0*/ 	.short	0x010a
        /*03a2*/ 	.byte	0x05
	.zero		1


	//   ....[44]....
        /*03a4*/ 	.word	0x00002800
        /*03a8*/ 	.word	0x000000ff
        /*03ac*/ 	.word	0x00000050
        /*03b0*/ 	.short	0x0106
        /*03b2*/ 	.byte	0x04
	.zero		1


	//   ....[45]....
        /*03b4*/ 	.word	0x00002840
        /*03b8*/ 	.word	0x00000000
        /*03bc*/ 	.word	0x00000050
        /*03c0*/ 	.short	0x010a
        /*03c2*/ 	.byte	0xff
	.zero		1


	//   ....[46]....
        /*03c4*/ 	.word	0x00002d20
        /*03c8*/ 	.word	0x00000000
        /*03cc*/ 	.word	0x00000040
        /*03d0*/ 	.short	0x010a
        /*03d2*/ 	.byte	0xff
	.zero		1


	//   ....[47]....
        /*03d4*/ 	.word	0x00002e20
        /*03d8*/ 	.word	0x00000003
        /*03dc*/ 	.word	0x00000000
        /*03e0*/ 	.short	0x0101
        /*03e2*/ 	.byte	0xff
	.zero		1


	//   ....[48]....
        /*03e4*/ 	.word	0x00002e30
        /*03e8*/ 	.word	0x000000ff
        /*03ec*/ 	.word	0x00000000
        /*03f0*/ 	.short	0x010a
        /*03f2*/ 	.byte	0x04
	.zero		1


	//   ....[49]....
        /*03f4*/ 	.word	0x00002e50
        /*03f8*/ 	.word	0x000000ff
        /*03fc*/ 	.word	0x00000080
        /*0400*/ 	.short	0x010a
        /*0402*/ 	.byte	0x09
	.zero		1


	//   ....[50]....
        /*0404*/ 	.word	0x00002f90
        /*0408*/ 	.word	0x000000ff
        /*040c*/ 	.word	0x00000000
        /*0410*/ 	.short	0x010a
        /*0412*/ 	.byte	0x07
	.zero		1


	//   ....[51]....
        /*0414*/ 	.word	0x000030c0
        /*0418*/ 	.word	0x000000ff
        /*041c*/ 	.word	0x00000000
        /*0420*/ 	.short	0x010a
        /*0422*/ 	.byte	0x04
	.zero		1


	//   ....[52]....
        /*0424*/ 	.word	0x00003270
        /*0428*/ 	.word	0x000000ff
        /*042c*/ 	.word	0x00000000
        /*0430*/ 	.short	0x010a
        /*0432*/ 	.byte	0x05
	.zero		1


	//   ....[53]....
        /*0434*/ 	.word	0x00003300
        /*0438*/ 	.word	0x000000ff
        /*043c*/ 	.word	0x00000000
        /*0440*/ 	.short	0x010a
        /*0442*/ 	.byte	0x05
	.zero		1


	//   ....[54]....
        /*0444*/ 	.word	0x00003390
        /*0448*/ 	.word	0x000000ff
        /*044c*/ 	.word	0x00000000
        /*0450*/ 	.short	0x010a
        /*0452*/ 	.byte	0x05
	.zero		1


	//   ....[55]....
        /*0454*/ 	.word	0x00003420
        /*0458*/ 	.word	0x000000ff
        /*045c*/ 	.word	0x00000000
        /*0460*/ 	.short	0x010a
        /*0462*/ 	.byte	0x07
	.zero		1


	//   ....[56]....
        /*0464*/ 	.word	0x00003860
        /*0468*/ 	.word	0x00000000
        /*046c*/ 	.word	0x00000040
        /*0470*/ 	.short	0x010a
        /*0472*/ 	.byte	0xff
	.zero		1


	//   ....[57]....
        /*0474*/ 	.word	0x00003950
        /*0478*/ 	.word	0x00000000
        /*047c*/ 	.word	0x00000000
        /*0480*/ 	.short	0x0101
        /*0482*/ 	.byte	0xff
	.zero		1


	//   ....[58]....
        /*0484*/ 	.word	0x00003c70
        /*0488*/ 	.word	0x000000ff
        /*048c*/ 	.word	0x00000038
        /*0490*/ 	.short	0x010a
        /*0492*/ 	.byte	0x06
	.zero		1


	//   ....[59]....
        /*0494*/ 	.word	0x00003df0
        /*0498*/ 	.word	0x000000ff
        /*049c*/ 	.word	0x00000028
        /*04a0*/ 	.short	0x010a
        /*04a2*/ 	.byte	0x06
	.zero		1


	//   ....[60]....
        /*04a4*/ 	.word	0x00004120
        /*04a8*/ 	.word	0x000000ff
        /*04ac*/ 	.word	0x00000020
        /*04b0*/ 	.short	0x010b
        /*04b2*/ 	.byte	0x06
	.zero		1


	//   ....[61]....
        /*04b4*/ 	.word	0x00004140
        /*04b8*/ 	.word	0x000000ff
        /*04bc*/ 	.word	0x00000000
        /*04c0*/ 	.short	0x0101
        /*04c2*/ 	.byte	0x25
	.zero		1


	//   ....[62]....
        /*04c4*/ 	.word	0x00004180
        /*04c8*/ 	.word	0x00000000
        /*04cc*/ 	.word	0x00000028
        /*04d0*/ 	.short	0x010a
        /*04d2*/ 	.byte	0xff
	.zero		1


	//   ....[63]....
        /*04d4*/ 	.word	0x000044e0
        /*04d8*/ 	.word	0x00000000
        /*04dc*/ 	.word	0x00000040
        /*04e0*/ 	.short	0x010a
        /*04e2*/ 	.byte	0xff
	.zero		1


	//   ....[64]....
        /*04e4*/ 	.word	0x000045f0
        /*04e8*/ 	.word	0x00000000
        /*04ec*/ 	.word	0x00000000
        /*04f0*/ 	.short	0x0101
        /*04f2*/ 	.byte	0xff
	.zero		1


	//   ....[65]....
        /*04f4*/ 	.word	0x00004fa0
        /*04f8*/ 	.word	0x000000ff
        /*04fc*/ 	.word	0x00000020
        /*0500*/ 	.short	0x010a
        /*0502*/ 	.byte	0x2b
	.zero		1


	//   ....[66]....
        /*0504*/ 	.word	0x00004fc0
        /*0508*/ 	.word	0x0000005c
        /*050c*/ 	.word	0x00000060
        /*0510*/ 	.short	0x010a
        /*0512*/ 	.byte	0xff
	.zero		1


	//   ....[67]....
        /*0514*/ 	.word	0x00005110
        /*0518*/ 	.word	0x000000ff
        /*051c*/ 	.word	0x00000020
        /*0520*/ 	.short	0x010a
        /*0522*/ 	.byte	0x2b
	.zero		1


	//   ....[68]....
        /*0524*/ 	.word	0x000051f0
        /*0528*/ 	.word	0x000000ff
        /*052c*/ 	.word	0x00000000
        /*0530*/ 	.short	0x0101
        /*0532*/ 	.byte	0x04
	.zero		1


	//   ....[69]....
        /*0534*/ 	.word	0x00005250
        /*0538*/ 	.word	0x0000005c
        /*053c*/ 	.word	0x00000060
        /*0540*/ 	.short	0x010a
        /*0542*/ 	.byte	0xff
	.zero		1


	//   ....[70]....
        /*0544*/ 	.word	0x00005620
        /*0548*/ 	.word	0x000000ff
        /*054c*/ 	.word	0x00000000
        /*0550*/ 	.short	0x0101
        /*0552*/ 	.byte	0x05
	.zero		1


	//   ....[71]....
        /*0554*/ 	.word	0x00005eb0
        /*0558*/ 	.word	0x00000003
        /*055c*/ 	.word	0x000000b0
        /*0560*/ 	.short	0x010a
        /*0562*/ 	.byte	0xff
	.zero		1


	//   ....[72]....
        /*0564*/ 	.word	0x00005f10
        /*0568*/ 	.word	0x00000002
        /*056c*/ 	.word	0x00000010
        /*0570*/ 	.short	0x010a
        /*0572*/ 	.byte	0xff
	.zero		1


	//   ....[73]....
        /*0574*/ 	.word	0x00005f70
        /*0578*/ 	.word	0x00000002
        /*057c*/ 	.word	0x00000010
        /*0580*/ 	.short	0x010a
        /*0582*/ 	.byte	0xff
	.zero		1


	//   ....[74]....
        /*0584*/ 	.word	0x00005fc0
        /*0588*/ 	.word	0x00000002
        /*058c*/ 	.word	0x00000040
        /*0590*/ 	.short	0x010a
        /*0592*/ 	.byte	0xff
	.zero		1


	//   ....[75]....
        /*0594*/ 	.word	0x00006020
        /*0598*/ 	.word	0x00000000
        /*059c*/ 	.word	0x00000000
        /*05a0*/ 	.short	0x010a
        /*05a2*/ 	.byte	0xff
	.zero		1


	//   ....[76]....
        /*05a4*/ 	.word	0x00006070
        /*05a8*/ 	.word	0x00000000
        /*05ac*/ 	.word	0x000000a0
        /*05b0*/ 	.short	0x010a
        /*05b2*/ 	.byte	0xff
	.zero		1


	//   ....[77]....
        /*05b4*/ 	.word	0x000060d0
        /*05b8*/ 	.word	0x00000000
        /*05bc*/ 	.word	0x00000050
        /*05c0*/ 	.short	0x010a
        /*05c2*/ 	.byte	0xff
	.zero		1


	//   ....[78]....
        /*05c4*/ 	.word	0x00006120
        /*05c8*/ 	.word	0x00000000
        /*05cc*/ 	.word	0x00000040
        /*05d0*/ 	.short	0x010a
        /*05d2*/ 	.byte	0xff
	.zero		1


	//   ....[79]....
        /*05d4*/ 	.word	0x00006180
        /*05d8*/ 	.word	0x00000000
        /*05dc*/ 	.word	0x00000050
        /*05e0*/ 	.short	0x010a
        /*05e2*/ 	.byte	0xff
	.zero		1


	//   ....[80]....
        /*05e4*/ 	.word	0x000061d0
        /*05e8*/ 	.word	0x00000000
        /*05ec*/ 	.word	0x00000040
        /*05f0*/ 	.short	0x010a
        /*05f2*/ 	.byte	0xff
	.zero		1


	//   ....[81]....
        /*05f4*/ 	.word	0x00006230
        /*05f8*/ 	.word	0x00000003
        /*05fc*/ 	.word	0x00000080
        /*0600*/ 	.short	0x010a
        /*0602*/ 	.byte	0xff
	.zero		1


	//   ....[82]....
        /*0604*/ 	.word	0x00006290
        /*0608*/ 	.word	0x00000000
        /*060c*/ 	.word	0x00000000
        /*0610*/ 	.short	0x010a
        /*0612*/ 	.byte	0xff
	.zero		1


	//   ....[83]....
        /*0614*/ 	.word	0x000062f0
        /*0618*/ 	.word	0x00000000
        /*061c*/ 	.word	0x00000000
        /*0620*/ 	.short	0x010a
        /*0622*/ 	.byte	0xff
	.zero		1


	//   ....[84]....
        /*0624*/ 	.word	0x00006350
        /*0628*/ 	.word	0x00000000
        /*062c*/ 	.word	0x00000000
        /*0630*/ 	.short	0x010a
        /*0632*/ 	.byte	0xff
	.zero		1


	//   ....[85]....
        /*0634*/ 	.word	0x000063b0
        /*0638*/ 	.word	0x00000000
        /*063c*/ 	.word	0x00000000
        /*0640*/ 	.short	0x010a
        /*0642*/ 	.byte	0xff
	.zero		1


	//   ....[86]....
        /*0644*/ 	.word	0x00006410
        /*0648*/ 	.word	0x00000000
        /*064c*/ 	.word	0x00000000
        /*0650*/ 	.short	0x010a
        /*0652*/ 	.byte	0xff
	.zero		1


	//   ....[87]....
        /*0654*/ 	.word	0x00006460
        /*0658*/ 	.word	0x00000000
        /*065c*/ 	.word	0x00000040
        /*0660*/ 	.short	0x010a
        /*0662*/ 	.byte	0xff
	.zero		1


	//   ....[88]....
        /*0664*/ 	.word	0x000064c0
        /*0668*/ 	.word	0x00000000
        /*066c*/ 	.word	0x00000038
        /*0670*/ 	.short	0x010a
        /*0672*/ 	.byte	0xff
	.zero		1


	//   ....[89]....
        /*0674*/ 	.word	0x00006520
        /*0678*/ 	.word	0x00000003
        /*067c*/ 	.word	0x00000028
        /*0680*/ 	.short	0x010a
        /*0682*/ 	.byte	0xff
	.zero		1


	//   ....[90]....
        /*0684*/ 	.word	0x00006570
        /*0688*/ 	.word	0x00000000
        /*068c*/ 	.word	0x00000040
        /*0690*/ 	.short	0x010a
        /*0692*/ 	.byte	0xff
	.zero		1


	//   ....[91]....
        /*0694*/ 	.word	0x000065d0
        /*0698*/ 	.word	0x00000000
        /*069c*/ 	.word	0x00000020
        /*06a0*/ 	.short	0x010a
        /*06a2*/ 	.byte	0xff
	.zero		1


	//   ....[92]....
        /*06a4*/ 	.word	0x00006620
        /*06a8*/ 	.word	0x0000005c
        /*06ac*/ 	.word	0x00000060
        /*06b0*/ 	.short	0x010a
        /*06b2*/ 	.byte	0xff
	.zero		1


	//----- nvinfo : EIATTR_NUM_MBARRIERS
	.align		4
.L_47:
        /*06b4*/ 	.byte	0x03, 0x38
        /*06b6*/ 	.short	0x0018


	//----- nvinfo : EIATTR_EXIT_INSTR_OFFSETS
	.align		4
        /*06b8*/ 	.byte	0x04, 0x1c
        /*06ba*/ 	.short	(.L_49 - .L_48)


	//   ....[0]....
.L_48:
        /*06bc*/ 	.word	0x00002320


	//   ....[1]....
        /*06c0*/ 	.word	0x00002810


	//   ....[2]....
        /*06c4*/ 	.word	0x00002870


	//   ....[3]....
        /*06c8*/ 	.word	0x00003680


	//   ....[4]....
        /*06cc*/ 	.word	0x000041b0


	//   ....[5]....
        /*06d0*/ 	.word	0x000041f0


	//   ....[6]....
        /*06d4*/ 	.word	0x00005ea0


	//----- nvinfo : EIATTR_MAX_THREADS
	.align		4
.L_49:
        /*06d8*/ 	.byte	0x04, 0x05
        /*06da*/ 	.short	(.L_51 - .L_50)
.L_50:
        /*06dc*/ 	.word	0x00000100
        /*06e0*/ 	.word	0x00000001
        /*06e4*/ 	.word	0x00000001


	//----- nvinfo : EIATTR_CRS_STACK_SIZE
	.align		4
.L_51:
        /*06e8*/ 	.byte	0x04, 0x1e
        /*06ea*/ 	.short	(.L_53 - .L_52)
.L_52:
        /*06ec*/ 	.word	0x00000000


	//----- nvinfo : EIATTR_CBANK_PARAM_SIZE
	.align		4
.L_53:
        /*06f0*/ 	.byte	0x03, 0x19
        /*06f2*/ 	.short	0x0800


	//----- nvinfo : EIATTR_PARAM_CBANK
	.align		4
        /*06f4*/ 	.byte	0x04, 0x0a
        /*06f6*/ 	.short	(.L_55 - .L_54)
	.align		4
.L_54:
        /*06f8*/ 	.word	index@(.nv.constant0._ZN7cutlass13device_kernelINS_4gemm6kernel13GemmUniversalIN4cute5tupleIJiiiiEEENS1_10collective13CollectiveMmaINS1_35MainloopSm100TmaUmmaWarpSpecializedILi2ELi2ELi4ENS5_IJNS4_1CILi1EEESB_SB_EEEEENS5_IJNSA_ILi64EEESE_NSA_ILi32EEEEEENS_12float_e4m3_tENS5_IJlSB_lEEESH_SI_NS4_8TiledMMAINS4_8MMA_AtomIJNS4_10MMA_TraitsINS4_19SM100_MMA_F8F6F4_SSEJSH_SH_fSE_SE_NS4_17integral_constantINS4_4UMMA5MajorELSP_0EEESQ_NSN_INSO_7ScaleInELSR_0EEESS_EEEEEENS4_6LayoutISC_NS5_IJNSA_ILi0EEESW_SW_EEEEENS5_IJNS4_10UnderscoreESZ_SZ_EEEEENS4_13SM90_TMA_LOADENS4_14ComposedLayoutINS4_7SwizzleILi1ELi4ELi3EEENS4_18smem_ptr_flag_bitsILi8EEENSV_INS5_IJNSA_ILi8EEESF_EEENS5_IJSF_SB_EEEEEEEvNS4_8identityES12_S1C_vS1D_EENS_8epilogue10collective18CollectiveEpilogueINS1F_23Sm100TmaWarpSpecializedILi1ELi1ELi32ELb0ELb0EEEJSG_NS5_IJNSV_ISE_SB_EES1K_EEESH_SI_SH_SI_NS1F_6fusion15FusionCallbacksIS1J_NS1M_17LinearCombinationISH_fSH_fLNS_15FloatRoundStyleE2EEESG_S1L_JEEENS4_5SM1004TMEM4LOAD26SM100_TMEM_LOAD_16dp32b32xES12_NS13_INS14_ILi2ELi4ELi3EEES17_NSV_INS5_IJS18_SE_EEENS5_IJSE_SB_EEEEEEENS4_39AutoVectorizingCopyWithAssumedAlignmentILi128EEENS4_14SM90_TMA_STOREES20_S22_S22_EEEvvEEEEvNT_6ParamsE)
        /*06fc*/ 	.short	0x0380
        /*06fe*/ 	.short	0x0800


	//----- nvinfo : EIATTR_SW_WAR
	.align		4
.L_55:
        /*0700*/ 	.byte	0x04, 0x36
        /*0702*/ 	.short	(.L_57 - .L_56)
.L_56:
        /*0704*/ 	.word	0x00000008
.L_57:


//--------------------- .nv.callgraph             --------------------------
	.section	.nv.callgraph,"",@"SHT_CUDA_CALLGRAPH"
	.align	4
	.sectionentsize	8
	.align		4
        /*0000*/ 	.word	0x00000000
	.align		4
        /*0004*/ 	.word	0xffffffff
	.align		4
        /*0008*/ 	.word	index@(_ZN7cutlass13device_kernelINS_4gemm6kernel13GemmUniversalIN4cute5tupleIJiiiiEEENS1_10collective13CollectiveMmaINS1_35MainloopSm100TmaUmmaWarpSpecializedILi2ELi2ELi4ENS5_IJNS4_1CILi1EEESB_SB_EEEEENS5_IJNSA_ILi64EEESE_NSA_ILi32EEEEEENS_12float_e4m3_tENS5_IJlSB_lEEESH_SI_NS4_8TiledMMAINS4_8MMA_AtomIJNS4_10MMA_TraitsINS4_19SM100_MMA_F8F6F4_SSEJSH_SH_fSE_SE_NS4_17integral_constantINS4_4UMMA5MajorELSP_0EEESQ_NSN_INSO_7ScaleInELSR_0EEESS_EEEEEENS4_6LayoutISC_NS5_IJNSA_ILi0EEESW_SW_EEEEENS5_IJNS4_10UnderscoreESZ_SZ_EEEEENS4_13SM90_TMA_LOADENS4_14ComposedLayoutINS4_7SwizzleILi1ELi4ELi3EEENS4_18smem_ptr_flag_bitsILi8EEENSV_INS5_IJNSA_ILi8EEESF_EEENS5_IJSF_SB_EEEEEEEvNS4_8identityES12_S1C_vS1D_EENS_8epilogue10collective18CollectiveEpilogueINS1F_23Sm100TmaWarpSpecializedILi1ELi1ELi32ELb0ELb0EEEJSG_NS5_IJNSV_ISE_SB_EES1K_EEESH_SI_SH_SI_NS1F_6fusion15FusionCallbacksIS1J_NS1M_17LinearCombinationISH_fSH_fLNS_15FloatRoundStyleE2EEESG_S1L_JEEENS4_5SM1004TMEM4LOAD26SM100_TMEM_LOAD_16dp32b32xES12_NS13_INS14_ILi2ELi4ELi3EEES17_NSV_INS5_IJS18_SE_EEENS5_IJSE_SB_EEEEEEENS4_39AutoVectorizingCopyWithAssumedAlignmentILi128EEENS4_14SM90_TMA_STOREES20_S22_S22_EEEvvEEEEvNT_6ParamsE)
	.align		4
        /*000c*/ 	.word	index@(__assertfail)
	.align		4
        /*0010*/ 	.word	0x00000000
	.align		4
        /*0014*/ 	.word	0xfffffffe
	.align		4
        /*0018*/ 	.word	0x00000000
	.align		4
        /*001c*/ 	.word	0xfffffffd
	.align		4
        /*0020*/ 	.word	0x00000000
	.align		4
        /*0024*/ 	.word	0xfffffffc


//--------------------- .nv.constant4             --------------------------
	.section	.nv.constant4,"a",@progbits
	.align	8
	.align		8
.nv.constant4:
        /*0000*/ 	.dword	__assertfail
	.align		8
        /*0008*/ 	.dword	__unnamed_1
	.align		8
        /*0010*/ 	.dword	__unnamed_2
	.align		8
        /*0018*/ 	.dword	_ZN40_INTERNAL_82db0717_4_k_cu_46b8f510_259344cuda3std3__45__cpo5beginE
	.align		8
        /*0020*/ 	.dword	_ZN40_INTERNAL_82db0717_4_k_cu_46b8f510_259344cuda3std3__45__cpo3endE
	.align		8
        /*0028*/ 	.dword	_ZN40_INTERNAL_82db0717_4_k_cu_46b8f510_259344cuda3std3__45__cpo6cbeginE
	.align		8
        /*0030*/ 	.dword	_ZN40_INTERNAL_82db0717_4_k_cu_46b8f510_259344cuda3std3__45__cpo4cendE
	.align		8
        /*0038*/ 	.dword	_ZN40_INTERNAL_82db0717_4_k_cu_46b8f510_259344cuda3std3__442_GLOBAL__N__82db0717_4_k_cu_46b8f510_259346ignoreE
	.align		8
        /*0040*/ 	.dword	_ZN40_INTERNAL_82db0717_4_k_cu_46b8f510_259344cuda3std3__419piecewise_constructE
	.align		8
        /*0048*/ 	.dword	_ZN40_INTERNAL_82db0717_4_k_cu_46b8f510_259344cuda3std3__48in_placeE
	.align		8
        /*0050*/ 	.dword	_ZN40_INTERNAL_82db0717_4_k_cu_46b8f510_259344cuda3std6ranges3__45__cpo4swapE
	.align		8
        /*0058*/ 	.dword	_ZN40_INTERNAL_82db0717_4_k_cu_46b8f510_259344cuda3std6ranges3__45__cpo9iter_moveE
	.align		8
        /*0060*/ 	.dword	_ZN40_INTERNAL_82db0717_4_k_cu_46b8f510_259344cute7productE
	.align		8
        /*0068*/ 	.dword	_ZN40_INTERNAL_82db0717_4_k_cu_46b8f510_259344cute1_E
	.align		8
        /*0070*/ 	.dword	$str$25
	.align		8
        /*0078*/ 	.dword	$str$26
	.align		8
        /*0080*/ 	.dword	$str$27
	.align		8
        /*0088*/ 	.dword	$str$28


//--------------------- .text._ZN7cutlass13device_kernelINS_4gemm6kernel13GemmUniversalIN4cute5tupleIJiiiiEEENS1_10collective13CollectiveMmaINS1_35MainloopSm100TmaUmmaWarpSpecializedILi2ELi2ELi4ENS5_IJNS4_1CILi1EEESB_SB_EEEEENS5_IJNSA_ILi64EEESE_NSA_ILi32EEEEEENS_12float_e4m3_tENS5_IJlSB_lEEESH_SI_NS4_8TiledMMAINS4_8MMA_AtomIJNS4_10MMA_TraitsINS4_19SM100_MMA_F8F6F4_SSEJSH_SH_fSE_SE_NS4_17integral_constantINS4_4UMMA5MajorELSP_0EEESQ_NSN_INSO_7ScaleInELSR_0EEESS_EEEEEENS4_6LayoutISC_NS5_IJNSA_ILi0EEESW_SW_EEEEENS5_IJNS4_10UnderscoreESZ_SZ_EEEEENS4_13SM90_TMA_LOADENS4_14ComposedLayoutINS4_7SwizzleILi1ELi4ELi3EEENS4_18smem_ptr_flag_bitsILi8EEENSV_INS5_IJNSA_ILi8EEESF_EEENS5_IJSF_SB_EEEEEEEvNS4_8identityES12_S1C_vS1D_EENS_8epilogue10collective18CollectiveEpilogueINS1F_23Sm100TmaWarpSpecializedILi1ELi1ELi32ELb0ELb0EEEJSG_NS5_IJNSV_ISE_SB_EES1K_EEESH_SI_SH_SI_NS1F_6fusion15FusionCallbacksIS1J_NS1M_17LinearCombinationISH_fSH_fLNS_15FloatRoundStyleE2EEESG_S1L_JEEENS4_5SM1004TMEM4LOAD26SM100_TMEM_LOAD_16dp32b32xES12_NS13_INS14_ILi2ELi4ELi3EEES17_NSV_INS5_IJS18_SE_EEENS5_IJSE_SB_EEEEEEENS4_39AutoVectorizingCopyWithAssumedAlignmentILi128EEENS4_14SM90_TMA_STOREES20_S22_S22_EEEvvEEEEvNT_6ParamsE --------------------------
	.section	.text._ZN7cutlass13device_kernelINS_4gemm6kernel13GemmUniversalIN4cute5tupleIJiiiiEEENS1_10collective13CollectiveMmaINS1_35MainloopSm100TmaUmmaWarpSpecializedILi2ELi2ELi4ENS5_IJNS4_1CILi1EEESB_SB_EEEEENS5_IJNSA_ILi64EEESE_NSA_ILi32EEEEEENS_12float_e4m3_tENS5_IJlSB_lEEESH_SI_NS4_8TiledMMAINS4_8MMA_AtomIJNS4_10MMA_TraitsINS4_19SM100_MMA_F8F6F4_SSEJSH_SH_fSE_SE_NS4_17integral_constantINS4_4UMMA5MajorELSP_0EEESQ_NSN_INSO_7ScaleInELSR_0EEESS_EEEEEENS4_6LayoutISC_NS5_IJNSA_ILi0EEESW_SW_EEEEENS5_IJNS4_10UnderscoreESZ_SZ_EEEEENS4_13SM90_TMA_LOADENS4_14ComposedLayoutINS4_7SwizzleILi1ELi4ELi3EEENS4_18smem_ptr_flag_bitsILi8EEENSV_INS5_IJNSA_ILi8EEESF_EEENS5_IJSF_SB_EEEEEEEvNS4_8identityES12_S1C_vS1D_EENS_8epilogue10collective18CollectiveEpilogueINS1F_23Sm100TmaWarpSpecializedILi1ELi1ELi32ELb0ELb0EEEJSG_NS5_IJNSV_ISE_SB_EES1K_EEESH_SI_SH_SI_NS1F_6fusion15FusionCallbacksIS1J_NS1M_17LinearCombinationISH_fSH_fLNS_15FloatRoundStyleE2EEESG_S1L_JEEENS4_5SM1004TMEM4LOAD26SM100_TMEM_LOAD_16dp32b32xES12_NS13_INS14_ILi2ELi4ELi3EEES17_NSV_INS5_IJS18_SE_EEENS5_IJSE_SB_EEEEEEENS4_39AutoVectorizingCopyWithAssumedAlignmentILi128EEENS4_14SM90_TMA_STOREES20_S22_S22_EEEvvEEEEvNT_6ParamsE,"ax",@progbits
	.align	128
.text._ZN7cutlass13device_kernelINS_4gemm6kernel13GemmUniversalIN4cute5tupleIJiiiiEEENS1_10collective13CollectiveMmaINS1_35MainloopSm100TmaUmmaWarpSpecializedILi2ELi2ELi4ENS5_IJNS4_1CILi1EEESB_SB_EEEEENS5_IJNSA_ILi64EEESE_NSA_ILi32EEEEEENS_12float_e4m3_tENS5_IJlSB_lEEESH_SI_NS4_8TiledMMAINS4_8MMA_AtomIJNS4_10MMA_TraitsINS4_19SM100_MMA_F8F6F4_SSEJSH_SH_fSE_SE_NS4_17integral_constantINS4_4UMMA5MajorELSP_0EEESQ_NSN_INSO_7ScaleInELSR_0EEESS_EEEEEENS4_6LayoutISC_NS5_IJNSA_ILi0EEESW_SW_EEEEENS5_IJNS4_10UnderscoreESZ_SZ_EEEEENS4_13SM90_TMA_LOADENS4_14ComposedLayoutINS4_7SwizzleILi1ELi4ELi3EEENS4_18smem_ptr_flag_bitsILi8EEENSV_INS5_IJNSA_ILi8EEESF_EEENS5_IJSF_SB_EEEEEEEvNS4_8identityES12_S1C_vS1D_EENS_8epilogue10collective18CollectiveEpilogueINS1F_23Sm100TmaWarpSpecializedILi1ELi1ELi32ELb0ELb0EEEJSG_NS5_IJNSV_ISE_SB_EES1K_EEESH_SI_SH_SI_NS1F_6fusion15FusionCallbacksIS1J_NS1M_17LinearCombinationISH_fSH_fLNS_15FloatRoundStyleE2EEESG_S1L_JEEENS4_5SM1004TMEM4LOAD26SM100_TMEM_LOAD_16dp32b32xES12_NS13_INS14_ILi2ELi4ELi3EEES17_NSV_INS5_IJS18_SE_EEENS5_IJSE_SB_EEEEEEENS4_39AutoVectorizingCopyWithAssumedAlignmentILi128EEENS4_14SM90_TMA_STOREES20_S22_S22_EEEvvEEEEvNT_6ParamsE:
        .type           _ZN7cutlass13device_kernelINS_4gemm6kernel13GemmUniversalIN4cute5tupleIJiiiiEEENS1_10collective13CollectiveMmaINS1_35MainloopSm100TmaUmmaWarpSpecializedILi2ELi2ELi4ENS5_IJNS4_1CILi1EEESB_SB_EEEEENS5_IJNSA_ILi64EEESE_NSA_ILi32EEEEEENS_12float_e4m3_tENS5_IJlSB_lEEESH_SI_NS4_8TiledMMAINS4_8MMA_AtomIJNS4_10MMA_TraitsINS4_19SM100_MMA_F8F6F4_SSEJSH_SH_fSE_SE_NS4_17integral_constantINS4_4UMMA5MajorELSP_0EEESQ_NSN_INSO_7ScaleInELSR_0EEESS_EEEEEENS4_6LayoutISC_NS5_IJNSA_ILi0EEESW_SW_EEEEENS5_IJNS4_10UnderscoreESZ_SZ_EEEEENS4_13SM90_TMA_LOADENS4_14ComposedLayoutINS4_7SwizzleILi1ELi4ELi3EEENS4_18smem_ptr_flag_bitsILi8EEENSV_INS5_IJNSA_ILi8EEESF_EEENS5_IJSF_SB_EEEEEEEvNS4_8identityES12_S1C_vS1D_EENS_8epilogue10collective18CollectiveEpilogueINS1F_23Sm100TmaWarpSpecializedILi1ELi1ELi32ELb0ELb0EEEJSG_NS5_IJNSV_ISE_SB_EES1K_EEESH_SI_SH_SI_NS1F_6fusion15FusionCallbacksIS1J_NS1M_17LinearCombinationISH_fSH_fLNS_15FloatRoundStyleE2EEESG_S1L_JEEENS4_5SM1004TMEM4LOAD26SM100_TMEM_LOAD_16dp32b32xES12_NS13_INS14_ILi2ELi4ELi3EEES17_NSV_INS5_IJS18_SE_EEENS5_IJSE_SB_EEEEEEENS4_39AutoVectorizingCopyWithAssumedAlignmentILi128EEENS4_14SM90_TMA_STOREES20_S22_S22_EEEvvEEEEvNT_6ParamsE,@function
        .size           _ZN7cutlass13device_kernelINS_4gemm6kernel13GemmUniversalIN4cute5tupleIJiiiiEEENS1_10collective13CollectiveMmaINS1_35MainloopSm100TmaUmmaWarpSpecializedILi2ELi2ELi4ENS5_IJNS4_1CILi1EEESB_SB_EEEEENS5_IJNSA_ILi64EEESE_NSA_ILi32EEEEEENS_12float_e4m3_tENS5_IJlSB_lEEESH_SI_NS4_8TiledMMAINS4_8MMA_AtomIJNS4_10MMA_TraitsINS4_19SM100_MMA_F8F6F4_SSEJSH_SH_fSE_SE_NS4_17integral_constantINS4_4UMMA5MajorELSP_0EEESQ_NSN_INSO_7ScaleInELSR_0EEESS_EEEEEENS4_6LayoutISC_NS5_IJNSA_ILi0EEESW_SW_EEEEENS5_IJNS4_10UnderscoreESZ_SZ_EEEEENS4_13SM90_TMA_LOADENS4_14ComposedLayoutINS4_7SwizzleILi1ELi4ELi3EEENS4_18smem_ptr_flag_bitsILi8EEENSV_INS5_IJNSA_ILi8EEESF_EEENS5_IJSF_SB_EEEEEEEvNS4_8identityES12_S1C_vS1D_EENS_8epilogue10collective18CollectiveEpilogueINS1F_23Sm100TmaWarpSpecializedILi1ELi1ELi32ELb0ELb0EEEJSG_NS5_IJNSV_ISE_SB_EES1K_EEESH_SI_SH_SI_NS1F_6fusion15FusionCallbacksIS1J_NS1M_17LinearCombinationISH_fSH_fLNS_15FloatRoundStyleE2EEESG_S1L_JEEENS4_5SM1004TMEM4LOAD26SM100_TMEM_LOAD_16dp32b32xES12_NS13_INS14_ILi2ELi4ELi3EEES17_NSV_INS5_IJS18_SE_EEENS5_IJSE_SB_EEEEEEENS4_39AutoVectorizingCopyWithAssumedAlignmentILi128EEENS4_14SM90_TMA_STOREES20_S22_S22_EEEvvEEEEvNT_6ParamsE,(.L_x_122 - _ZN7cutlass13device_kernelINS_4gemm6kernel13GemmUniversalIN4cute5tupleIJiiiiEEENS1_10collective13CollectiveMmaINS1_35MainloopSm100TmaUmmaWarpSpecializedILi2ELi2ELi4ENS5_IJNS4_1CILi1EEESB_SB_EEEEENS5_IJNSA_ILi64EEESE_NSA_ILi32EEEEEENS_12float_e4m3_tENS5_IJlSB_lEEESH_SI_NS4_8TiledMMAINS4_8MMA_AtomIJNS4_10MMA_TraitsINS4_19SM100_MMA_F8F6F4_SSEJSH_SH_fSE_SE_NS4_17integral_constantINS4_4UMMA5MajorELSP_0EEESQ_NSN_INSO_7ScaleInELSR_0EEESS_EEEEEENS4_6LayoutISC_NS5_IJNSA_ILi0EEESW_SW_EEEEENS5_IJNS4_10UnderscoreESZ_SZ_EEEEENS4_13SM90_TMA_LOADENS4_14ComposedLayoutINS4_7SwizzleILi1ELi4ELi3EEENS4_18smem_ptr_flag_bitsILi8EEENSV_INS5_IJNSA_ILi8EEESF_EEENS5_IJSF_SB_EEEEEEEvNS4_8identityES12_S1C_vS1D_EENS_8epilogue10collective18CollectiveEpilogueINS1F_23Sm100TmaWarpSpecializedILi1ELi1ELi32ELb0ELb0EEEJSG_NS5_IJNSV_ISE_SB_EES1K_EEESH_SI_SH_SI_NS1F_6fusion15FusionCallbacksIS1J_NS1M_17LinearCombinationISH_fSH_fLNS_15FloatRoundStyleE2EEESG_S1L_JEEENS4_5SM1004TMEM4LOAD26SM100_TMEM_LOAD_16dp32b32xES12_NS13_INS14_ILi2ELi4ELi3EEES17_NSV_INS5_IJS18_SE_EEENS5_IJSE_SB_EEEEEEENS4_39AutoVectorizingCopyWithAssumedAlignmentILi128EEENS4_14SM90_TMA_STOREES20_S22_S22_EEEvvEEEEvNT_6ParamsE)
        .other          _ZN7cutlass13device_kernelINS_4gemm6kernel13GemmUniversalIN4cute5tupleIJiiiiEEENS1_10collective13CollectiveMmaINS1_35MainloopSm100TmaUmmaWarpSpecializedILi2ELi2ELi4ENS5_IJNS4_1CILi1EEESB_SB_EEEEENS5_IJNSA_ILi64EEESE_NSA_ILi32EEEEEENS_12float_e4m3_tENS5_IJlSB_lEEESH_SI_NS4_8TiledMMAINS4_8MMA_AtomIJNS4_10MMA_TraitsINS4_19SM100_MMA_F8F6F4_SSEJSH_SH_fSE_SE_NS4_17integral_constantINS4_4UMMA5MajorELSP_0EEESQ_NSN_INSO_7ScaleInELSR_0EEESS_EEEEEENS4_6LayoutISC_NS5_IJNSA_ILi0EEESW_SW_EEEEENS5_IJNS4_10UnderscoreESZ_SZ_EEEEENS4_13SM90_TMA_LOADENS4_14ComposedLayoutINS4_7SwizzleILi1ELi4ELi3EEENS4_18smem_ptr_flag_bitsILi8EEENSV_INS5_IJNSA_ILi8EEESF_EEENS5_IJSF_SB_EEEEEEEvNS4_8identityES12_S1C_vS1D_EENS_8epilogue10collective18CollectiveEpilogueINS1F_23Sm100TmaWarpSpecializedILi1ELi1ELi32ELb0ELb0EEEJSG_NS5_IJNSV_ISE_SB_EES1K_EEESH_SI_SH_SI_NS1F_6fusion15FusionCallbacksIS1J_NS1M_17LinearCombinationISH_fSH_fLNS_15FloatRoundStyleE2EEESG_S1L_JEEENS4_5SM1004TMEM4LOAD26SM100_TMEM_LOAD_16dp32b32xES12_NS13_INS14_ILi2ELi4ELi3EEES17_NSV_INS5_IJS18_SE_EEENS5_IJSE_SB_EEEEEEENS4_39AutoVectorizingCopyWithAssumedAlignmentILi128EEENS4_14SM90_TMA_STOREES20_S22_S22_EEEvvEEEEvNT_6ParamsE,@"STO_CUDA_ENTRY STV_DEFAULT"
_ZN7cutlass13device_kernelINS_4gemm6kernel13GemmUniversalIN4cute5tupleIJiiiiEEENS1_10collective13CollectiveMmaINS1_35MainloopSm100TmaUmmaWarpSpecializedILi2ELi2ELi4ENS5_IJNS4_1CILi1EEESB_SB_EEEEENS5_IJNSA_ILi64EEESE_NSA_ILi32EEEEEENS_12float_e4m3_tENS5_IJlSB_lEEESH_SI_NS4_8TiledMMAINS4_8MMA_AtomIJNS4_10MMA_TraitsINS4_19SM100_MMA_F8F6F4_SSEJSH_SH_fSE_SE_NS4_17integral_constantINS4_4UMMA5MajorELSP_0EEESQ_NSN_INSO_7ScaleInELSR_0EEESS_EEEEEENS4_6LayoutISC_NS5_IJNSA_ILi0EEESW_SW_EEEEENS5_IJNS4_10UnderscoreESZ_SZ_EEEEENS4_13SM90_TMA_LOADENS4_14ComposedLayoutINS4_7SwizzleILi1ELi4ELi3EEENS4_18smem_ptr_flag_bitsILi8EEENSV_INS5_IJNSA_ILi8EEESF_EEENS5_IJSF_SB_EEEEEEEvNS4_8identityES12_S1C_vS1D_EENS_8epilogue10collective18CollectiveEpilogueINS1F_23Sm100TmaWarpSpecializedILi1ELi1ELi32ELb0ELb0EEEJSG_NS5_IJNSV_ISE_SB_EES1K_EEESH_SI_SH_SI_NS1F_6fusion15FusionCallbacksIS1J_NS1M_17LinearCombinationISH_fSH_fLNS_15FloatRoundStyleE2EEESG_S1L_JEEENS4_5SM1004TMEM4LOAD26SM100_TMEM_LOAD_16dp32b32xES12_NS13_INS14_ILi2ELi4ELi3EEES17_NSV_INS5_IJS18_SE_EEENS5_IJSE_SB_EEEEEEENS4_39AutoVectorizingCopyWithAssumedAlignmentILi128EEENS4_14SM90_TMA_STOREES20_S22_S22_EEEvvEEEEvNT_6ParamsE:
[----:B------:R-:W1:Y:S01]  /*0000*/  LDC R1, c[0x0][0x37c] ;  /* 0x0000df00ff017b82 */ /* 0x000e620000000800 */
[----:B------:R-:W2:Y:S01]  /*0010*/  S2R R101, SR_TID.X ;  /* 0x0000000000657919 */ /* 0x000ea20000002100 */
[----:B------:R-:W3:Y:S01]  /*0020*/  LDCU.64 UR4, c[0x0][0x890] ;  /* 0x00011200ff0477ac */ /* 0x000ee20008000a00 */
[----:B------:R-:W-:Y:S02]  /*0030*/  PRMT R96, RZ, 0x7610, R96 ;  /* 0x00007610ff607816 */ /* 0x000fe40000000060 */
[----:B------:R-:W-:Y:S01]  /*0040*/  ELECT P5, URZ, PT ;  /* 0x0000000000ff782f */ /* 0x000fe200038a0000 */
[----:B------:R-:W4:Y:S01]  /*0050*/  LDCU.64 UR40, c[0x0][0x358] ;  /* 0x00006b00ff2877ac */ /* 0x000f220008000a00 */
[----:B---3--:R-:W-:-:S04]  /*0060*/  UISETP.NE.U32.AND UP0, UPT, UR4, URZ, UPT ;  /* 0x000000ff0400728c */ /* 0x008fc8000bf05070 */
[----:B------:R-:W-:Y:S01]  /*0070*/  UISETP.NE.AND.EX UP0, UPT, UR5, URZ, UPT, UP0 ;  /* 0x000000ff0500728c */ /* 0x000fe2000bf05300 */
[----:B--2---:R-:W-:-:S05]  /*0080*/  SHF.R.U32.HI R104, RZ, 0x5, R101 ;  /* 0x00000005ff687819 */ /* 0x004fca0000011665 */
[----:B------:R-:W2:Y:S02]  /*0090*/  SHFL.IDX PT, R0, R104, RZ, 0x1f ;  /* 0x00001fff68007589 */ /* 0x000ea400000e0000 */
[----:B--2---:R-:W-:Y:S01]  /*00a0*/  R2UR UR8, R0 ;  /* 0x00000000000872ca */ /* 0x004fe200000e0000 */
[----:B-1--4-:R-:W-:-:S14]  /*00b0*/  BRA.U UP0, `(.L_x_0) ;  /* 0x00000001002c7547 */ /* 0x012fdc000b800000 */
[----:B------:R-:W1:Y:S02]  /*00c0*/  LDCU.64 UR6, c[0x0][0x888] ;  /* 0x00011100ff0677ac */ /* 0x000e640008000a00 */
[----:B-1----:R-:W-:-:S04]  /*00d0*/  UISETP.NE.U32.AND UP0, UPT, UR6, URZ, UPT ;  /* 0x000000ff0600728c */ /* 0x002fc8000bf05070 */
[----:B------:R-:W-:-:S09]  /*00e0*/  UISETP.NE.AND.EX UP0, UPT, UR7, URZ, UPT, UP0 ;  /* 0x000000ff0700728c */ /* 0x000fd2000bf05300 */
[----:B------:R-:W-:Y:S05]  /*00f0*/  BRA.U !UP0, `(.L_x_1) ;  /* 0x0000000108107547 */ /* 0x000fea000b800000 */
[----:B------:R-:W1:Y:S02]  /*0100*/  LDC.64 R2, c[0x0][0x888] ;  /* 0x00022200ff027b82 */ /* 0x000e640000000a00 */
[----:B-1----:R1:W5:Y:S01]  /*0110*/  LDG.E R49, desc[UR40][R2.64] ;  /* 0x0000002802317981 */ /* 0x002362000c1e1900 */
[----:B------:R-:W-:Y:S01]  /*0120*/  HFMA2 R96, -RZ, RZ, 0, 5.9604644775390625e-08 ;  /* 0x00000001ff607431 */ /* 0x000fe200000001ff */
[----:B------:R-:W-:Y:S05]  /*0130*/  BRA `(.L_x_0) ;  /* 0x00000000000c7947 */ /* 0x000fea0003800000 */
.L_x_1:
[----:B------:R-:W1:Y:S01]  /*0140*/  LDCU UR6, c[0x0][0x880] ;  /* 0x00011000ff0677ac */ /* 0x000e620008000800 */
[----:B------:R-:W-:Y:S01]  /*0150*/  HFMA2 R96, -RZ, RZ, 0, 5.9604644775390625e-08 ;  /* 0x00000001ff607431 */ /* 0x000fe200000001ff */
[----:B-1----:R-:W-:-:S07]  /*0160*/  MOV R49, UR6 ;  /* 0x0000000600317c02 */ /* 0x002fce0008000f00 */
.L_x_0:
[----:B------:R-:W2:Y:S02]  /*0170*/  LDCU.64 UR6, c[0x0][0x8b0] ;  /* 0x00011600ff0677ac */ /* 0x000ea40008000a00 */
[----:B--2---:R-:W-:-:S04]  /*0180*/  UISETP.NE.U32.AND UP0, UPT, UR6, URZ, UPT ;  /* 0x000000ff0600728c */ /* 0x004fc8000bf05070 */
[----:B------:R-:W-:-:S09]  /*0190*/  UISETP.NE.AND.EX UP0, UPT, UR7, URZ, UPT, UP0 ;  /* 0x000000ff0700728c */ /* 0x000fd2000bf05300 */
[----:B------:R-:W-:Y:S05]  /*01a0*/  BRA.U UP0, `(.L_x_2) ;  /* 0x0000000100247547 */ /* 0x000fea000b800000 */
[----:B------:R-:W2:Y:S02]  /*01b0*/  LDCU.64 UR6, c[0x0][0x8a8] ;  /* 0x00011500ff0677ac */ /* 0x000ea40008000a00 */
[----:B--2---:R-:W-:-:S04]  /*01c0*/  UISETP.NE.U32.AND UP0, UPT, UR6, URZ, UPT ;  /* 0x000000ff0600728c */ /* 0x004fc8000bf05070 */
[----:B------:R-:W-:-:S09]  /*01d0*/  UISETP.NE.AND.EX UP0, UPT, UR7, URZ, UPT, UP0 ;  /* 0x000000ff0700728c */ /* 0x000fd2000bf05300 */
[----:B------:R-:W-:Y:S05]  /*01e0*/  BRA.U !UP0, `(.L_x_3) ;  /* 0x00000001080c7547 */ /* 0x000fea000b800000 */
[----:B-1----:R-:W1:Y:S02]  /*01f0*/  LDC.64 R2, c[0x0][0x8a8] ;  /* 0x00022a00ff027b82 */ /* 0x002e640000000a00 */
[----:B-1----:R2:W5:Y:S01]  /*0200*/  LDG.E R47, desc[UR40][R2.64] ;  /* 0x00000028022f7981 */ /* 0x002562000c1e1900 */
[----:B------:R-:W-:Y:S05]  /*0210*/  BRA `(.L_x_2) ;  /* 0x0000000000087947 */ /* 0x000fea0003800000 */
.L_x_3:
[----:B------:R-:W2:Y:S02]  /*0220*/  LDCU UR6, c[0x0][0x8a0] ;  /* 0x00011400ff0677ac */ /* 0x000ea40008000800 */
[----:B--2---:R-:W-:Y:S02]  /*0230*/  MOV R47, UR6 ;  /* 0x00000006002f7c02 */ /* 0x004fe40008000f00 */
.L_x_2:
[----:B------:R-:W-:Y:S01]  /*0240*/  IMAD.U32 R0, RZ, RZ, UR8 ;  /* 0x00000008ff007e24 */ /* 0x000fe2000f8e00ff */
[----:B------:R-:W-:Y:S04]  /*0250*/  BSSY.RECONVERGENT B0, `(.L_x_4) ;  /* 0x000000c000007945 */ /* 0x000fe80003800200 */
[C---:B------:R-:W-:Y:S02]  /*0260*/  ISETP.NE.OR P1, PT, R0.reuse, 0x1, !P5 ;  /* 0x000000010000780c */ /* 0x040fe40006f25670 */
[----:B------:R-:W-:-:S11]  /*0270*/  ISETP.NE.OR P0, PT, R0, 0x3, !P5 ;  /* 0x000000030000780c */ /* 0x000fd60006f05670 */
[----:B------:R-:W-:Y:S05]  /*0280*/  @P1 BRA `(.L_x_5) ;  /* 0x0000000000201947 */ /* 0x000fea0003800000 */
[----:B------:R-:W3:Y:S02]  /*0290*/  LDCU.64 UR6, c[0x0][0x348] ;  /* 0x00006900ff0677ac */ /* 0x000ee40008000a00 */
[----:B---3--:R-:W-:Y:S02]  /*02a0*/  UIADD3 UR10, UP1, UPT, UR6, 0x80, URZ ;  /* 0x00000080060a7890 */ /* 0x008fe4000ff3e0ff */
[----:B------:R-:W-:Y:S02]  /*02b0*/  UIADD3 UR6, UP0, UPT, UR6, 0x180, URZ ;  /* 0x0000018006067890 */ /* 0x000fe4000ff1e0ff */
[----:B------:R-:W-:Y:S02]  /*02c0*/  UIADD3.X UR11, UPT, UPT, URZ, UR7, URZ, UP1, !UPT ;  /* 0x00000007ff0b7290 */ /* 0x000fe40008ffe4ff */
[----:B------:R-:W-:-:S07]  /*02d0*/  UIADD3.X UR7, UPT, UPT, URZ, UR7, URZ, UP0, !UPT ;  /* 0x00000007ff077290 */ /* 0x000fce00087fe4ff */
[----:B------:R3:W-:Y:S02]  /*02e0*/  UTMACCTL.PF [UR10] ;  /* 0x000000000a0079b9 */ /* 0x0007e40008040000 */
[----:B------:R3:W-:Y:S02]  /*02f0*/  UTMACCTL.PF [UR6] ;  /* 0x00000000060079b9 */ /* 0x0007e40008040000 */
[----:B---3--:R-:W-:Y:S01]  /*0300*/  NOP ;  /* 0x0000000000007918 */ /* 0x008fe20000000000 */
.L_x_5:
[----:B------:R-:W-:Y:S05]  /*0310*/  BSYNC.RECONVERGENT B0 ;  /* 0x0000000000007941 */ /* 0x000fea0003800200 */
.L_x_4:
[----:B------:R-:W-:Y:S04]  /*0320*/  BSSY.RECONVERGENT B0, `(.L_x_6) ;  /* 0x000000a000007945 */ /* 0x000fe80003800200 */
        /* <DEDUP_REMOVED lines=9> */
.L_x_7:
[----:B------:R-:W-:Y:S05]  /*03c0*/  BSYNC.RECONVERGENT B0 ;  /* 0x0000000000007941 */ /* 0x000fea0003800200 */
.L_x_6:
[----:B------:R-:W3:Y:S01]  /*03d0*/  LDCU.64 UR6, c[0x0][0x888] ;  /* 0x00011100ff0677ac */ /* 0x000ee20008000a00 */
[----:B------:R-:W-:Y:S02]  /*03e0*/  UISETP.EQ.U32.AND UP1, UPT, UR4, URZ, UPT ;  /* 0x000000ff0400728c */ /* 0x000fe4000bf22070 */
[----:B------:R-:W-:Y:S02]  /*03f0*/  UPLOP3.LUT UP2, UPT, UPT, UPT, UPT, 0x80, 0x8 ;  /* 0x000000000008789c */ /* 0x000fe40003f4f070 */
[----:B---3--:R-:W-:-:S04]  /*0400*/  UISETP.NE.U32.AND UP0, UPT, UR6, URZ, UPT ;  /* 0x000000ff0600728c */ /* 0x008fc8000bf05070 */
[----:B------:R-:W-:-:S04]  /*0410*/  UISETP.NE.AND.EX UP0, UPT, UR7, URZ, UPT, UP0 ;  /* 0x000000ff0700728c */ /* 0x000fc8000bf05300 */
[----:B------:R-:W-:-:S04]  /*0420*/  UISETP.EQ.OR.EX UP3, UPT, UR5, URZ, !UP0, UP1 ;  /* 0x000000ff0500728c */ /* 0x000fc8000c762710 */
[----:B------:R-:W-:-:S05]  /*0430*/  UP2UR UR44, UPR, URZ, 0x8 ;  /* 0x00000008ff2c7883 */ /* 0x000fca0008000000 */
[----:B------:R-:W-:Y:S07]  /*0440*/  BRA.U !UP3, `(.L_x_8) ;  /* 0x000000010b207547 */ /* 0x000fee000b800000 */
[----:B------:R-:W-:Y:S01]  /*0450*/  UISETP.NE.U32.AND UP2, UPT, UR4, URZ, UPT ;  /* 0x000000ff0400728c */ /* 0x000fe2000bf45070 */
[----:B-----5:R-:W-:Y:S01]  /*0460*/  FSETP.NEU.AND P0, PT, R49, RZ, PT ;  /* 0x000000ff3100720b */ /* 0x020fe20003f0d000 */
[----:B------:R-:W-:Y:S02]  /*0470*/  USEL UR4, URZ, 0xffffffff, UP0 ;  /* 0xffffffffff047887 */ /* 0x000fe40008000000 */
[----:B------:R-:W-:-:S10]  /*0480*/  UISETP.NE.AND.EX UP2, UPT, UR5, URZ, UPT, UP2 ;  /* 0x000000ff0500728c */ /* 0x000fd4000bf45320 */
[----:B------:R-:W-:Y:S01]  /*0490*/  VOTEU.ANY UP1, P0 ;  /* 0x0000000000ff7886 */ /* 0x000fe20000020100 */
[----:B------:R-:W-:-:S04]  /*04a0*/  @!UP2 USEL UR4, URZ, 0xffffffff, UP1 ;  /* 0xffffffffff04a887 */ /* 0x000fc80008800000 */
[----:B------:R-:W-:-:S04]  /*04b0*/  ULOP3.LUT UR4, UR4, 0x1, URZ, 0xc0, !UPT ;  /* 0x0000000104047892 */ /* 0x000fc8000f8ec0ff */
[----:B------:R-:W-:-:S11]  /*04c0*/  UISETP.NE.U32.AND UP2, UPT, UR4, 0x1, UPT ;  /* 0x000000010400788c */ /* 0x000fd6000bf45070 */
.L_x_8:
[----:B-12---:R-:W1:Y:S01]  /*04d0*/  SHFL.IDX PT, R2, R104, RZ, 0x1f ;  /* 0x00001fff68027589 */ /* 0x006e6200000e0000 */
[----:B------:R-:W-:-:S04]  /*04e0*/  UISETP.NE.AND UP1, UPT, UR8, 0x2, UPT ;  /* 0x000000020800788c */ /* 0x000fc8000bf25270 */
[----:B------:R-:W-:Y:S01]  /*04f0*/  USEL UR13, URZ, 0x1, UP1 ;  /* 0x00000001ff0d7887 */ /* 0x000fe20008800000 */
[----:B-1----:R-:W-:-:S13]  /*0500*/  ISETP.NE.AND P0, PT, R2, RZ, PT ;  /* 0x000000ff0200720c */ /* 0x002fda0003f05270 */
[----:B------:R-:W-:Y:S05]  /*0510*/  @P0 BRA `(.L_x_9) ;  /* 0x0000000000380947 */ /* 0x000fea0003800000 */
[----:B------:R-:W1:Y:S01]  /*0520*/  S2UR UR5, SR_CgaCtaId ;  /* 0x00000000000579c3 */ /* 0x000e620000008800 */
[----:B------:R-:W-:Y:S01]  /*0530*/  UMOV UR6, 0x400 ;  /* 0x0000040000067882 */ /* 0x000fe20000000000 */
[----:B------:R-:W-:Y:S01]  /*0540*/  UMOV UR4, 0x1 ;  /* 0x0000000100047882 */ /* 0x000fe20000000000 */
[----:B------:R-:W-:Y:S01]  /*0550*/  ELECT P0, URZ, PT ;  /* 0x0000000000ff782f */ /* 0x000fe20003800000 */
[----:B-1----:R-:W-:Y:S02]  /*0560*/  ULEA UR5, UR5, UR6, 0x18 ;  /* 0x0000000605057291 */ /* 0x002fe4000f8ec0ff */
[----:B------:R-:W-:-:S04]  /*0570*/  UIADD3 UR6, UPT, UPT, -UR4, 0x100000, URZ ;  /* 0x0010000004067890 */ /* 0x000fc8000fffe1ff */
[----:B------:R-:W-:Y:S02]  /*0580*/  USHF.L.U32 UR7, UR6, 0xb, URZ ;  /* 0x0000000b06077899 */ /* 0x000fe400080006ff */
[----:B------:R-:W-:Y:S01]  /*0590*/  USHF.L.U32 UR6, UR6, 0x1, URZ ;  /* 0x0000000106067899 */ /* 0x000fe200080006ff */
[----:B------:R-:W1:Y:S11]  /*05a0*/  FENCE.VIEW.ASYNC.S ;  /* 0x00000000000073c6 */ /* 0x000e760000000000 */
[----:B-1----:R1:W2:Y:S01]  /*05b0*/  SYNCS.EXCH.64 URZ, [UR5], UR6 ;  /* 0x0000000605ff75b2 */ /* 0x0022a20008000100 */
[----:B------:R1:W3:Y:S01]  /*05c0*/  SYNCS.EXCH.64 URZ, [UR5+0x10], UR6 ;  /* 0x0000100605ff75b2 */ /* 0x0002e20008000100 */
[----:B------:R1:W4:Y:S01]  /*05d0*/  SYNCS.EXCH.64 URZ, [UR5+0x8], UR6 ;  /* 0x0000080605ff75b2 */ /* 0x0003220008000100 */
[----:B------:R1:W1:Y:S01]  /*05e0*/  SYNCS.EXCH.64 URZ, [UR5+0x18], UR6 ;  /* 0x0000180605ff75b2 */ /* 0x0002620008000100 */
[----:B------:R-:W-:Y:S01]  /*05f0*/  NOP ;  /* 0x0000000000007918 */ /* 0x000fe20000000000 */
.L_x_9:
[----:B------:R-:W2:Y:S01]  /*0600*/  SHFL.IDX PT, R2, R104, RZ, 0x1f ;  /* 0x00001fff68027589 */ /* 0x000ea200000e0000 */
[----:B------:R-:W-:Y:S01]  /*0610*/  NOP ;  /* 0x0000000000007918 */ /* 0x000fe20000000000 */
[----:B--2---:R-:W-:-:S13]  /*0620*/  ISETP.NE.AND P0, PT, R2, 0x1, PT ;  /* 0x000000010200780c */ /* 0x004fda0003f05270 */
[----:B------:R-:W-:Y:S05]  /*0630*/  @P0 BRA `(.L_x_10) ;  /* 0x0000000000400947 */ /* 0x000fea0003800000 */
[----:B-1----:R-:W1:Y:S01]  /*0640*/  S2UR UR6, SR_CgaCtaId ;  /* 0x00000000000679c3 */ /* 0x002e620000008800 */
[----:B------:R-:W-:Y:S01]  /*0650*/  UMOV UR7, 0x400 ;  /* 0x0000040000077882 */ /* 0x000fe20000000000 */
[----:B------:R-:W-:Y:S01]  /*0660*/  UMOV UR5, 0x20 ;  /* 0x0000002000057882 */ /* 0x000fe20000000000 */
[----:B------:R-:W-:Y:S01]  /*0670*/  UMOV UR4, 0x80 ;  /* 0x0000008000047882 */ /* 0x000fe20000000000 */
[----:B------:R-:W-:-:S04]  /*0680*/  UIADD3 UR10, UPT, UPT, -UR5, 0x100000, URZ ;  /* 0x00100000050a7890 */ /* 0x000fc8000fffe1ff */
[----:B------:R-:W-:Y:S02]  /*0690*/  USHF.L.U32 UR11, UR10, 0xb, URZ ;  /* 0x0000000b0a0b7899 */ /* 0x000fe400080006ff */
[----:B------:R-:W-:Y:S02]  /*06a0*/  USHF.L.U32 UR10, UR10, 0x1, URZ ;  /* 0x000000010a0a7899 */ /* 0x000fe400080006ff */
[----:B------:R-:W-:-:S04]  /*06b0*/  UIADD3 UR4, UPT, UPT, -UR4, 0x100000, URZ ;  /* 0x0010000004047890 */ /* 0x000fc8000fffe1ff */
[----:B------:R-:W-:Y:S02]  /*06c0*/  USHF.L.U32 UR5, UR4, 0xb, URZ ;  /* 0x0000000b04057899 */ /* 0x000fe400080006ff */
[----:B------:R-:W-:Y:S01]  /*06d0*/  USHF.L.U32 UR4, UR4, 0x1, URZ ;  /* 0x0000000104047899 */ /* 0x000fe200080006ff */
[----:B------:R-:W-:Y:S01]  /*06e0*/  ELECT P0, URZ, PT ;  /* 0x0000000000ff782f */ /* 0x000fe20003800000 */
[----:B-1----:R-:W-:Y:S01]  /*06f0*/  ULEA UR6, UR6, UR7, 0x18 ;  /* 0x0000000706067291 */ /* 0x002fe2000f8ec0ff */
[----:B------:R-:W1:Y:S11]  /*0700*/  FENCE.VIEW.ASYNC.S ;  /* 0x00000000000073c6 */ /* 0x000e760000000000 */
[----:B-1----:R2:W1:Y:S01]  /*0710*/  SYNCS.EXCH.64 URZ, [UR6+0x20], UR10 ;  /* 0x0000200a06ff75b2 */ /* 0x0024620008000100 */
[----:B------:R2:W1:Y:S02]  /*0720*/  SYNCS.EXCH.64 URZ, [UR6+0x28], UR4 ;  /* 0x0000280406ff75b2 */ /* 0x0004640008000100 */
[----:B--2---:R-:W-:Y:S01]  /*0730*/  NOP ;  /* 0x0000000000007918 */ /* 0x004fe20000000000 */
.L_x_10:
[----:B------:R-:W2:Y:S01]  /*0740*/  SHFL.IDX PT, R2, R104, RZ, 0x1f ;  /* 0x00001fff68027589 */ /* 0x000ea200000e0000 */
[----:B------:R-:W-:Y:S01]  /*0750*/  NOP ;  /* 0x0000000000007918 */ /* 0x000fe20000000000 */
[----:B--2---:R-:W-:-:S13]  /*0760*/  ISETP.NE.AND P0, PT, R2, 0x3, PT ;  /* 0x000000030200780c */ /* 0x004fda0003f05270 */
[----:B------:R-:W-:Y:S05]  /*0770*/  @P0 BRA `(.L_x_11) ;  /* 0x0000000000300947 */ /* 0x000fea0003800000 */
[----:B-1----:R-:W1:Y:S01]  /*0780*/  S2UR UR5, SR_CgaCtaId ;  /* 0x00000000000579c3 */ /* 0x002e620000008800 */
        /* <DEDUP_REMOVED lines=8> */
[----:B-1----:R2:W1:Y:S01]  /*0810*/  SYNCS.EXCH.64 URZ, [UR5+0x30], UR6 ;  /* 0x0000300605ff75b2 */ /* 0x0024620008000100 */
[----:B------:R2:W1:Y:S02]  /*0820*/  SYNCS.EXCH.64 URZ, [UR5+0x38], UR6 ;  /* 0x0000380605ff75b2 */ /* 0x0004640008000100 */
[----:B--2---:R-:W-:Y:S01]  /*0830*/  NOP ;  /* 0x0000000000007918 */ /* 0x004fe20000000000 */
.L_x_11:
[----:B------:R-:W2:Y:S01]  /*0840*/  SHFL.IDX PT, R2, R104, RZ, 0x1f ;  /* 0x00001fff68027589 */ /* 0x000ea200000e0000 */
[----:B------:R-:W-:Y:S01]  /*0850*/  NOP ;  /* 0x0000000000007918 */ /* 0x000fe20000000000 */
[----:B--2---:R-:W-:-:S13]  /*0860*/  ISETP.NE.AND P0, PT, R2, 0x4, PT ;  /* 0x000000040200780c */ /* 0x004fda0003f05270 */
[----:B------:R-:W-:Y:S05]  /*0870*/  @P0 BRA `(.L_x_12) ;  /* 0x00000000004c0947 */ /* 0x000fea0003800000 */
[----:B-1----:R-:W1:Y:S01]  /*0880*/  S2UR UR5, SR_CgaCtaId ;  /* 0x00000000000579c3 */ /* 0x002e620000008800 */
[----:B------:R-:W-:Y:S01]  /*0890*/  UMOV UR7, 0x100 ;  /* 0x0000010000077882 */ /* 0x000fe20000000000 */
[----:B------:R-:W-:Y:S01]  /*08a0*/  UMOV UR6, 0x400 ;  /* 0x0000040000067882 */ /* 0x000fe20000000000 */
[----:B------:R-:W-:Y:S01]  /*08b0*/  USEL UR7, UR7, 0xe0, UP2 ;  /* 0x000000e007077887 */ /* 0x000fe20009000000 */
[----:B------:R-:W-:Y:S01]  /*08c0*/  UMOV UR4, 0x1 ;  /* 0x0000000100047882 */ /* 0x000fe20000000000 */
[----:B------:R-:W-:Y:S01]  /*08d0*/  ELECT P0, URZ, PT ;  /* 0x0000000000ff782f */ /* 0x000fe20003800000 */
[----:B------:R-:W-:-:S04]  /*08e0*/  UIADD3 UR10, UPT, UPT, -UR4, 0x100000, URZ ;  /* 0x00100000040a7890 */ /* 0x000fc8000fffe1ff */
[----:B------:R-:W-:Y:S02]  /*08f0*/  USHF.L.U32 UR11, UR10, 0xb, URZ ;  /* 0x0000000b0a0b7899 */ /* 0x000fe400080006ff */
[----:B------:R-:W-:Y:S02]  /*0900*/  USHF.L.U32 UR10, UR10, 0x1, URZ ;  /* 0x000000010a0a7899 */ /* 0x000fe400080006ff */
[----:B-1----:R-:W-:Y:S02]  /*0910*/  ULEA UR5, UR5, UR6, 0x18 ;  /* 0x0000000605057291 */ /* 0x002fe4000f8ec0ff */
[----:B------:R-:W-:-:S04]  /*0920*/  UIADD3 UR6, UPT, UPT, -UR7, 0x100000, URZ ;  /* 0x0010000007067890 */ /* 0x000fc8000fffe1ff */
[----:B------:R-:W-:Y:S02]  /*0930*/  USHF.L.U32 UR7, UR6, 0xb, URZ ;  /* 0x0000000b06077899 */ /* 0x000fe400080006ff */
[----:B------:R-:W-:Y:S01]  /*0940*/  USHF.L.U32 UR6, UR6, 0x1, URZ ;  /* 0x0000000106067899 */ /* 0x000fe200080006ff */
[----:B------:R-:W1:Y:S03]  /*0950*/  FENCE.VIEW.ASYNC.S ;  /* 0x00000000000073c6 */ /* 0x000e660000000000 */
[----:B-1----:R2:W1:Y:S08]  /*0960*/  SYNCS.EXCH.64 URZ, [UR5+0x40], UR10 ;  /* 0x0000400a05ff75b2 */ /* 0x0024700008000100 */
[----:B------:R2:W1:Y:S01]  /*0970*/  SYNCS.EXCH.64 URZ, [UR5+0x50], UR6 ;  /* 0x0000500605ff75b2 */ /* 0x0004620008000100 */
[----:B------:R2:W1:Y:S01]  /*0980*/  SYNCS.EXCH.64 URZ, [UR5+0x48], UR10 ;  /* 0x0000480a05ff75b2 */ /* 0x0004620008000100 */
[----:B------:R2:W1:Y:S02]  /*0990*/  SYNCS.EXCH.64 URZ, [UR5+0x58], UR6 ;  /* 0x0000580605ff75b2 */ /* 0x0004640008000100 */
[----:B--2---:R-:W-:Y:S01]  /*09a0*/  NOP ;  /* 0x0000000000007918 */ /* 0x004fe20000000000 */
.L_x_12:
        /* <DEDUP_REMOVED lines=18> */
[----:B------:R2:W1:Y:S01]  /*0ad0*/  SYNCS.EXCH.64 URZ, [UR6+0x80], UR4 ;  /* 0x0000800406ff75b2 */ /* 0x0004620008000100 */
[----:B------:R2:W1:Y:S01]  /*0ae0*/  SYNCS.EXCH.64 URZ, [UR6+0x68], UR10 ;  /* 0x0000680a06ff75b2 */ /* 0x0004620008000100 */
[----:B------:R2:W1:Y:S01]  /*0af0*/  SYNCS.EXCH.64 URZ, [UR6+0x88], UR4 ;  /* 0x0000880406ff75b2 */ /* 0x0004620008000100 */
[----:B------:R2:W1:Y:S01]  /*0b00*/  SYNCS.EXCH.64 URZ, [UR6+0x70], UR10 ;  /* 0x0000700a06ff75b2 */ /* 0x0004620008000100 */
[----:B------:R2:W1:Y:S01]  /*0b10*/  SYNCS.EXCH.64 URZ, [UR6+0x90], UR4 ;  /* 0x0000900406ff75b2 */ /* 0x0004620008000100 */
[----:B------:R2:W1:Y:S01]  /*0b20*/  SYNCS.EXCH.64 URZ, [UR6+0x78], UR10 ;  /* 0x0000780a06ff75b2 */ /* 0x0004620008000100 */
[----:B------:R2:W1:Y:S02]  /*0b30*/  SYNCS.EXCH.64 URZ, [UR6+0x98], UR4 ;  /* 0x0000980406ff75b2 */ /* 0x0004640008000100 */
[----:B--2---:R-:W-:Y:S01]  /*0b40*/  NOP ;  /* 0x0000000000007918 */ /* 0x004fe20000000000 */
.L_x_13:
        /* <DEDUP_REMOVED lines=14> */
[----:B------:R2:W1:Y:S01]  /*0c30*/  SYNCS.EXCH.64 URZ, [UR5+0xb0], UR6 ;  /* 0x0000b00605ff75b2 */ /* 0x0004620008000100 */
[----:B------:R2:W1:Y:S01]  /*0c40*/  SYNCS.EXCH.64 URZ, [UR5+0xa8], UR6 ;  /* 0x0000a80605ff75b2 */ /* 0x0004620008000100 */
[----:B------:R2:W1:Y:S02]  /*0c50*/  SYNCS.EXCH.64 URZ, [UR5+0xb8], UR6 ;  /* 0x0000b80605ff75b2 */ /* 0x0004640008000100 */
[----:B--2---:R-:W-:Y:S01]  /*0c60*/  NOP ;  /* 0x0000000000007918 */ /* 0x004fe20000000000 */
.L_x_14:
[----:B-1----:R-:W1:Y:S01]  /*0c70*/  S2UR UR5, SR_CTAID.X ;  /* 0x00000000000579c3 */ /* 0x002e620000002500 */
[----:B------:R-:W-:-:S05]  /*0c80*/  CS2R.32 R97, SR_CgaSize ;  /* 0x0000000000617805 */ /* 0x000fca0000008a00 */
[----:B------:R-:W-:-:S05]  /*0c90*/  IMAD R97, R97, -0xa0, RZ ;  /* 0xffffff6061617824 */ /* 0x000fca00078e02ff */
[----:B------:R-:W-:-:S14]  /*0ca0*/  R2UR UR7, R97 ;  /* 0x00000000610772ca */ /* 0x000fdc00000e0000 */
[----:B------:R-:W2:Y:S01]  /*0cb0*/  LDCU UR7, c[0x0][UR7+0x2b0] ;  /* 0x00005600070777ac */ /* 0x000ea20008000800 */
[----:B------:R-:W-:Y:S01]  /*0cc0*/  NOP ;  /* 0x0000000000007918 */ /* 0x000fe20000000000 */
[----:B------:R-:W-:-:S05]  /*0cd0*/  CS2R.32 R97, SR_CgaSize ;  /* 0x0000000000617805 */ /* 0x000fca0000008a00 */
[----:B------:R-:W-:-:S05]  /*0ce0*/  IMAD R97, R97, -0xa0, RZ ;  /* 0xffffff6061617824 */ /* 0x000fca00078e02ff */
[----:B------:R-:W-:-:S14]  /*0cf0*/  R2UR UR6, R97 ;  /* 0x00000000610672ca */ /* 0x000fdc00000e0000 */
[----:B------:R-:W3:Y:S01]  /*0d00*/  LDCU UR6, c[0x0][UR6+0x2b4] ;  /* 0x00005680060677ac */ /* 0x000ee20008000800 */
[----:B------:R-:W4:Y:S08]  /*0d10*/  S2UR UR4, SR_CTAID.Y ;  /* 0x00000000000479c3 */ /* 0x000f300000002600 */
[----:B------:R-:W3:Y:S01]  /*0d20*/  LDC R9, c[0x0][0xb24] ;  /* 0x0002c900ff097b82 */ /* 0x000ee20000000800 */
[----:B-1----:R-:W-:-:S02]  /*0d30*/  I2FP.F32.U32 R5, UR5 ;  /* 0x0000000500057c45 */ /* 0x002fc40008201000 */
[----:B------:R-:W-:-:S05]  /*0d40*/  CS2R.32 R3, SR_CgaSize ;  /* 0x0000000000037805 */ /* 0x000fca0000008a00 */
[----:B------:R-:W-:-:S06]  /*0d50*/  IMAD R3, R3, -0xa0, RZ ;  /* 0xffffff6003037824 */ /* 0x000fcc00078e02ff */
[----:B------:R-:W1:Y:S01]  /*0d60*/  LDC R3, c[0x0][R3+0x2a0] ;  /* 0x0000a80003037b82 */ /* 0x000e620000000800 */
[----:B------:R-:W-:Y:S01]  /*0d70*/  MOV R97, UR5 ;  /* 0x0000000500617c02 */ /* 0x000fe20008000f00 */
[----:B--2---:R-:W-:Y:S01]  /*0d80*/  FMUL R5, R5, UR7 ;  /* 0x0000000705057c20 */ /* 0x004fe20008400000 */
[----:B----4-:R-:W-:Y:S02]  /*0d90*/  I2FP.F32.U32 R4, UR4 ;  /* 0x0000000400047c45 */ /* 0x010fe40008201000 */
[----:B------:R-:W-:-:S05]  /*0da0*/  CS2R.32 R2, SR_CgaSize ;  /* 0x0000000000027805 */ /* 0x000fca0000008a00 */
[----:B------:R-:W-:-:S06]  /*0db0*/  IMAD R2, R2, -0xa0, RZ ;  /* 0xffffff6002027824 */ /* 0x000fcc00078e02ff */
[----:B------:R-:W2:Y:S01]  /*0dc0*/  LDC R2, c[0x0][R2+0x2a4] ;  /* 0x0000a90002027b82 */ /* 0x000ea20000000800 */
[----:B------:R-:W4:Y:S01]  /*0dd0*/  F2I.U32.TRUNC.NTZ R90, R5 ;  /* 0x00000005005a7305 */ /* 0x000f22000020f000 */
[----:B------:R-:W-:Y:S01]  /*0de0*/  MOV R91, UR4 ;  /* 0x00000004005b7c02 */ /* 0x000fe20008000f00 */
[----:B---3--:R-:W-:-:S05]  /*0df0*/  FMUL R4, R4, UR6 ;  /* 0x0000000604047c20 */ /* 0x008fca0008400000 */
[----:B------:R-:W-:Y:S01]  /*0e00*/  BAR.SYNC.DEFER_BLOCKING 0x0 ;  /* 0x0000000000007b1d */ /* 0x000fe20000010000 */
[----:B------:R-:W-:-:S05]  /*0e10*/  ISETP.GE.AND P0, PT, R9, 0x1, PT ;  /* 0x000000010900780c */ /* 0x000fca0003f06270 */
[----:B------:R-:W3:Y:S02]  /*0e20*/  F2I.U32.TRUNC.NTZ R79, R4 ;  /* 0x00000004004f7305 */ /* 0x000ee4000020f000 */
[----:B------:R-:W2:Y:S01]  /*0e30*/  S2UR UR36, SR_CTAID.Z ;  /* 0x00000000002479c3 */ /* 0x000ea20000002700 */
[----:B----4-:R-:W-:-:S05]  /*0e40*/  IADD3 R90, PT, PT, -R90, RZ, RZ ;  /* 0x000000ff5a5a7210 */ /* 0x010fca0007ffe1ff */
[----:B-1----:R-:W-:Y:S01]  /*0e50*/  IMAD R90, R3, R90, UR5 ;  /* 0x00000005035a7e24 */ /* 0x002fe2000f8e025a */
[----:B---3--:R-:W-:-:S05]  /*0e60*/  IADD3 R79, PT, PT, -R79, RZ, RZ ;  /* 0x000000ff4f4f7210 */ /* 0x008fca0007ffe1ff */
[----:B--2---:R-:W-:Y:S01]  /*0e70*/  IMAD R79, R2, R79, UR4 ;  /* 0x00000004024f7e24 */ /* 0x004fe2000f8e024f */
[----:B------:R-:W-:Y:S06]  /*0e80*/  @!P0 BRA `(.L_x_15) ;  /* 0x0000000000b88947 */ /* 0x000fec0003800000 */
[----:B------:R-:W1:Y:S01]  /*0e90*/  LDC.64 R4, c[0x0][0xb18] ;  /* 0x0002c600ff047b82 */ /* 0x000e620000000a00 */
[----:B------:R-:W-:-:S07]  /*0ea0*/  ISETP.NE.AND P0, PT, R9, 0x1, PT ;  /* 0x000000010900780c */ /* 0x000fce0003f05270 */
[----:B------:R-:W2:Y:S08]  /*0eb0*/  LDC R10, c[0x0][0xb0c] ;  /* 0x0002c300ff0a7b82 */ /* 0x000eb00000000800 */
[----:B------:R-:W3:Y:S08]  /*0ec0*/  LDC R11, c[0x0][0x370] ;  /* 0x0000dc00ff0b7b82 */ /* 0x000ef00000000800 */
[----:B------:R-:W4:Y:S01]  /*0ed0*/  LDC R12, c[0x0][0x374] ;  /* 0x0000dd00ff0c7b82 */ /* 0x000f220000000800 */
[----:B-1----:R-:W-:-:S07]  /*0ee0*/  ISETP.NE.AND P1, PT, R4, 0x1, PT ;  /* 0x000000010400780c */ /* 0x002fce0003f25270 */
[----:B------:R-:W3:Y:S01]  /*0ef0*/  LDC.64 R6, c[0x0][0xb10] ;  /* 0x0002c400ff067b82 */ /* 0x000ee20000000a00 */
[----:B--2---:R-:W-:-:S07]  /*0f00*/  ISETP.NE.AND P2, PT, R10, 0x1, PT ;  /* 0x000000010a00780c */ /* 0x004fce0003f45270 */
[----:B------:R-:W1:Y:S08]  /*0f10*/  LDC R8, c[0x0][0xb20] ;  /* 0x0002c800ff087b82 */ /* 0x000e700000000800 */
[----:B------:R-:W2:Y:S01]  /*0f20*/  LDC.64 R2, c[0x0][0xb28] ;  /* 0x0002ca00ff027b82 */ /* 0x000ea20000000a00 */
[----:B----4-:R-:W-:-:S04]  /*0f30*/  IMAD.HI.U32 R13, R12, R5, RZ ;  /* 0x000000050c0d7227 */ /* 0x010fc800078e00ff */
[----:B------:R-:W-:-:S04]  /*0f40*/  IMAD.HI.U32 R5, R91, R5, RZ ;  /* 0x000000055b057227 */ /* 0x000fc800078e00ff */
[----:B---3--:R-:W-:-:S04]  /*0f50*/  IMAD.HI.U32 R14, R11, R6, RZ ;  /* 0x000000060b0e7227 */ /* 0x008fc800078e00ff */
[----:B------:R-:W-:Y:S01]  /*0f60*/  IMAD.HI.U32 R16, R97, R6, RZ ;  /* 0x0000000661107227 */ /* 0x000fe200078e00ff */
[-C--:B------:R-:W-:Y:S02]  /*0f70*/  @P2 SHF.R.U32.HI R11, RZ, R7.reuse, R14 ;  /* 0x00000007ff0b2219 */ /* 0x080fe4000001160e */
[-C--:B-1----:R-:W-:Y:S02]  /*0f80*/  @P1 SHF.R.U32.HI R12, RZ, R8.reuse, R13 ;  /* 0x00000008ff0c1219 */ /* 0x082fe4000001160d */
[----:B------:R-:W-:Y:S02]  /*0f90*/  SHF.R.U32.HI R8, RZ, R8, R5 ;  /* 0x00000008ff087219 */ /* 0x000fe40000011605 */
[----:B------:R-:W-:Y:S02]  /*0fa0*/  SHF.R.U32.HI R16, RZ, R7, R16 ;  /* 0x00000007ff107219 */ /* 0x000fe40000011610 */
[----:B------:R-:W-:Y:S01]  /*0fb0*/  SEL R5, R91, R8, !P1 ;  /* 0x000000085b057207 */ /* 0x000fe20004800000 */
[----:B--2---:R-:W-:Y:S01]  /*0fc0*/  IMAD.HI.U32 R14, R12, R2, RZ ;  /* 0x000000020c0e7227 */ /* 0x004fe200078e00ff */
[----:B------:R-:W-:-:S03]  /*0fd0*/  SEL R7, R97, R16, !P2 ;  /* 0x0000001061077207 */ /* 0x000fc60005000000 */
[----:B------:R-:W-:Y:S01]  /*0fe0*/  IMAD.HI.U32 R6, R11, R2, RZ ;  /* 0x000000020b067227 */ /* 0x000fe200078e00ff */
[----:B------:R-:W-:-:S04]  /*0ff0*/  @P0 SHF.R.U32.HI R12, RZ, R3, R14 ;  /* 0x00000003ff0c0219 */ /* 0x000fc8000001160e */
[----:B------:R-:W-:Y:S01]  /*1000*/  @P0 SHF.R.U32.HI R11, RZ, R3, R6 ;  /* 0x00000003ff0b0219 */ /* 0x000fe20000011606 */
[----:B------:R-:W-:-:S04]  /*1010*/  IMAD R12, R12, R9, RZ ;  /* 0x000000090c0c7224 */ /* 0x000fc800078e02ff */
[----:B------:R-:W-:Y:S01]  /*1020*/  IMAD R6, R11, R9, RZ ;  /* 0x000000090b067224 */ /* 0x000fe200078e02ff */
[----:B------:R-:W-:-:S04]  /*1030*/  ISETP.GE.AND P1, PT, R5, R12, PT ;  /* 0x0000000c0500720c */ /* 0x000fc80003f26270 */
[----:B------:R-:W-:Y:S01]  /*1040*/  ISETP.GE.OR P1, PT, R7, R6, P1 ;  /* 0x000000060700720c */ /* 0x000fe20000f26670 */
[----:B------:R-:W-:-:S05]  /*1050*/  IMAD.HI.U32 R6, R5, R2, RZ ;  /* 0x0000000205067227 */ /* 0x000fca00078e00ff */
[----:B------:R-:W-:-:S04]  /*1060*/  SHF.R.U32.HI R6, RZ, R3, R6 ;  /* 0x00000003ff067219 */ /* 0x000fc80000011606 */
[----:B------:R-:W-:-:S03]  /*1070*/  SEL R6, R5, R6, !P0 ;  /* 0x0000000605067207 */ /* 0x000fc60004000000 */
[----:B------:R-:W-:Y:S01]  /*1080*/  @!P1 IMAD.HI.U32 R8, R7, R2, RZ ;  /* 0x0000000207089227 */ /* 0x000fe200078e00ff */
[----:B------:R-:W-:-:S04]  /*1090*/  IADD3 R2, PT, PT, -R6, RZ, RZ ;  /* 0x000000ff06027210 */ /* 0x000fc80007ffe1ff */
[----:B------:R-:W-:Y:S01]  /*10a0*/  @!P1 SHF.R.U32.HI R8, RZ, R3, R8 ;  /* 0x00000003ff089219 */ /* 0x000fe20000011608 */
[----:B------:R-:W-:-:S03]  /*10b0*/  IMAD R2, R9, R2, R5 ;  /* 0x0000000209027224 */ /* 0x000fc600078e0205 */
[----:B------:R-:W-:Y:S02]  /*10c0*/  @!P1 SEL R3, R7, R8, !P0 ;  /* 0x0000000807039207 */ /* 0x000fe40004000000 */
[----:B------:R-:W-:-:S03]  /*10d0*/  IADD3 R8, PT, PT, -R5, RZ, RZ ;  /* 0x000000ff05087210 */ /* 0x000fc60007ffe1ff */
[--C-:B------:R-:W-:Y:S02]  /*10e0*/  @!P1 IMAD.IADD R6, R6, 0x1, -R3.reuse ;  /* 0x0000000106069824 */ /* 0x100fe400078e0a03 */
[----:B------:R-:W-:Y:S01]  /*10f0*/  @!P1 IMAD R3, R2, R11, R3 ;  /* 0x0000000b02039224 */ /* 0x000fe200078e0203 */
[----:B------:R-:W-:Y:S01]  /*1100*/  IADD3 R2, PT, PT, -R7, RZ, RZ ;  /* 0x000000ff07027210 */ /* 0x000fe20007ffe1ff */
[----:B------:R-:W-:Y:S02]  /*1110*/  @!P1 IMAD R5, R6, R9, R7 ;  /* 0x0000000906059224 */ /* 0x000fe400078e0207 */
[----:B------:R-:W-:Y:S02]  /*1120*/  IMAD R8, R4, R8, R91 ;  /* 0x0000000804087224 */ /* 0x000fe400078e025b */
[----:B------:R-:W-:Y:S02]  /*1130*/  @!P1 IMAD.MOV.U32 R7, RZ, RZ, R3 ;  /* 0x000000ffff079224 */ /* 0x000fe400078e0003 */
[----:B------:R-:W-:-:S02]  /*1140*/  IMAD R2, R10, R2, R97 ;  /* 0x000000020a027224 */ /* 0x000fc400078e0261 */
[----:B------:R-:W-:Y:S02]  /*1150*/  IMAD R91, R5, R4, R8 ;  /* 0x00000004055b7224 */ /* 0x000fe400078e0208 */
[----:B------:R-:W-:Y:S02]  /*1160*/  IMAD R97, R7, R10, R2 ;  /* 0x0000000a07617224 */ /* 0x000fe400078e0202 */
.L_x_15:
[----:B------:R-:W1:Y:S01]  /*1170*/  LDCU UR4, c[0x0][0xb30] ;  /* 0x00016600ff0477ac */ /* 0x000e620008000800 */
[----:B------:R-:W2:Y:S08]  /*1180*/  S2UR UR37, SR_CgaCtaId ;  /* 0x00000000002579c3 */ /* 0x000eb00000008800 */
[----:B------:R-:W3:Y:S01]  /*1190*/  LDC R40, c[0x0][0xb24] ;  /* 0x0002c900ff287b82 */ /* 0x000ee20000000800 */
[----:B-1----:R-:W-:-:S09]  /*11a0*/  UISETP.NE.AND UP1, UPT, UR4, 0x1, UPT ;  /* 0x000000010400788c */ /* 0x002fd2000bf25270 */
[----:B--2---:R-:W-:Y:S05]  /*11b0*/  BRA.U UP1, `(.L_x_16) ;  /* 0x0000000101407547 */ /* 0x004fea000b800000 */
[----:B------:R-:W1:Y:S08]  /*11c0*/  LDC.64 R4, c[0x0][0xb10] ;  /* 0x0002c400ff047b82 */ /* 0x000e700000000a00 */
[----:B------:R-:W2:Y:S08]  /*11d0*/  LDC.64 R2, c[0x0][0xb18] ;  /* 0x0002c600ff027b82 */ /* 0x000eb00000000a00 */
[----:B------:R-:W4:Y:S08]  /*11e0*/  LDC R6, c[0x0][0xb20] ;  /* 0x0002c800ff067b82 */ /* 0x000f300000000800 */
[----:B------:R-:W3:Y:S01]  /*11f0*/  LDC R8, c[0x0][0xb0c] ;  /* 0x0002c300ff087b82 */ /* 0x000ee20000000800 */
[----:B-1----:R-:W-:-:S05]  /*1200*/  IMAD.HI.U32 R4, R97, R4, RZ ;  /* 0x0000000461047227 */ /* 0x002fca00078e00ff */
[----:B------:R-:W-:Y:S01]  /*1210*/  SHF.R.U32.HI R4, RZ, R5, R4 ;  /* 0x00000005ff047219 */ /* 0x000fe20000011604 */
[----:B--2---:R-:W-:Y:S01]  /*1220*/  IMAD.HI.U32 R3, R91, R3, RZ ;  /* 0x000000035b037227 */ /* 0x004fe200078e00ff */
[----:B------:R-:W-:-:S04]  /*1230*/  ISETP.NE.AND P0, PT, R2, 0x1, PT ;  /* 0x000000010200780c */ /* 0x000fc80003f05270 */
[----:B----4-:R-:W-:-:S04]  /*1240*/  SHF.R.U32.HI R6, RZ, R6, R3 ;  /* 0x00000006ff067219 */ /* 0x010fc80000011603 */
[----:B------:R-:W-:Y:S02]  /*1250*/  SEL R3, R91, R6, !P0 ;  /* 0x000000065b037207 */ /* 0x000fe40004000000 */
[----:B---3--:R-:W-:-:S04]  /*1260*/  ISETP.NE.AND P1, PT, R8, 0x1, PT ;  /* 0x000000010800780c */ /* 0x008fc80003f25270 */
[----:B------:R-:W-:-:S05]  /*1270*/  SEL R4, R97, R4, !P1 ;  /* 0x0000000461047207 */ /* 0x000fca0004800000 */
[----:B------:R-:W-:Y:S02]  /*1280*/  IMAD.IADD R5, R3, 0x1, -R4 ;  /* 0x0000000103057824 */ /* 0x000fe400078e0a04 */
[----:B------:R-:W-:Y:S02]  /*1290*/  IMAD.IADD R3, R4, 0x1, -R3 ;  /* 0x0000000104037824 */ /* 0x000fe400078e0a03 */
[----:B------:R-:W-:Y:S02]  /*12a0*/  IMAD R97, R5, R8, R97 ;  /* 0x0000000805617224 */ /* 0x000fe400078e0261 */
[----:B------:R-:W-:-:S07]  /*12b0*/  IMAD R91, R3, R2, R91 ;  /* 0x00000002035b7224 */ /* 0x000fce00078e025b */
.L_x_16:
[----:B------:R-:W-:Y:S01]  /*12c0*/  BAR.SYNC.DEFER_BLOCKING 0x0 ;  /* 0x0000000000007b1d */ /* 0x000fe20000010000 */
[----:B------:R-:W-:Y:S01]  /*12d0*/  UISETP.NE.AND UP1, UPT, UR8, 0x2, UPT ;  /* 0x000000020800788c */ /* 0x000fe2000bf25270 */
[----:B------:R-:W-:Y:S02]  /*12e0*/  ISETP.NE.OR P5, PT, R0, 0x2, !P5 ;  /* 0x000000020000780c */ /* 0x000fe40006fa5670 */
[----:B------:R-:W-:-:S06]  /*12f0*/  LOP3.LUT R2, R101, 0x1f, RZ, 0xc0, !PT ;  /* 0x0000001f65027812 */ /* 0x000fcc00078ec0ff */
[----:B------:R-:W-:Y:S05]  /*1300*/  BRA.U UP1, `(.L_x_17) ;  /* 0x00000011010c7547 */ /* 0x000fea000b800000 */
[----:B------:R-:W1:Y:S01]  /*1310*/  LDCU UR13, c[0x0][0x38c] ;  /* 0x00007180ff0d77ac */ /* 0x000e620008000800 */
[----:B------:R-:W2:Y:S01]  /*1320*/  LDC R9, c[0x0][0x370] ;  /* 0x0000dc00ff097b82 */ /* 0x000ea20000000800 */
[----:B------:R-:W-:Y:S01]  /*1330*/  PLOP3.LUT P1, PT, PT, PT, UP2, 0x80, 0x8 ;  /* 0x000000000008781c */ /* 0x000fe20003f2f028 */
[----:B------:R-:W-:Y:S01]  /*1340*/  IMAD.MOV.U32 R15, RZ, RZ, 0x1 ;  /* 0x00000001ff0f7424 */ /* 0x000fe200078e00ff */
[----:B------:R-:W-:Y:S01]  /*1350*/  ISETP.EQ.OR P4, PT, R2, RZ, P5 ;  /* 0x000000ff0200720c */ /* 0x000fe20002f82670 */
[----:B------:R-:W-:Y:S01]  /*1360*/  IMAD.MOV.U32 R14, RZ, RZ, RZ ;  /* 0x000000ffff0e7224 */ /* 0x000fe200078e00ff */
[----:B------:R-:W-:Y:S02]  /*1370*/  PLOP3.LUT P1, PT, P1, PT, PT, 0x8, 0x80 ;  /* 0x000000000080781c */ /* 0x000fe40000f2e170 */
[----:B------:R-:W-:Y:S01]  /*1380*/  CS2R R12, SRZ ;  /* 0x00000000000c7805 */ /* 0x000fe2000001ff00 */
[----:B------:R-:W-:Y:S01]  /*1390*/  IMAD.MOV.U32 R10, RZ, RZ, 0x1 ;  /* 0x00000001ff0a7424 */ /* 0x000fe200078e00ff */
[----:B------:R-:W4:Y:S01]  /*13a0*/  LDC R0, c[0x0][0x374] ;  /* 0x0000dd00ff007b82 */ /* 0x000f220000000800 */
[----:B------:R-:W2:Y:S01]  /*13b0*/  LDCU.64 UR22, c[0x0][0x348] ;  /* 0x00006900ff1677ac */ /* 0x000ea20008000a00 */
[----:B------:R-:W-:Y:S01]  /*13c0*/  UMOV UR6, URZ ;  /* 0x000000ff00067c82 */ /* 0x000fe20008000000 */
[----:B-1----:R-:W-:-:S04]  /*13d0*/  UIADD3 UR5, UPT, UPT, UR13, 0x1f, URZ ;  /* 0x0000001f0d057890 */ /* 0x002fc8000fffe0ff */
[----:B------:R-:W-:-:S04]  /*13e0*/  USHF.R.S32.HI UR4, URZ, 0x1f, UR5 ;  /* 0x0000001fff047899 */ /* 0x000fc80008011405 */
[----:B------:R-:W-:-:S04]  /*13f0*/  ULEA.HI UR4, UR4, UR5, URZ, 0x5 ;  /* 0x0000000504047291 */ /* 0x000fc8000f8f28ff */
[----:B------:R-:W-:Y:S02]  /*1400*/  USHF.R.S32.HI UR15, URZ, 0x5, UR4 ;  /* 0x00000005ff0f7899 */ /* 0x000fe40008011404 */
[----:B------:R-:W-:Y:S02]  /*1410*/  UIADD3 UR4, UPT, UPT, UR13, -0x1, URZ ;  /* 0xffffffff0d047890 */ /* 0x000fe4000fffe0ff */
[----:B------:R-:W-:Y:S02]  /*1420*/  UISETP.LT.U32.AND UP0, UPT, UR15, 0x2, UPT ;  /* 0x000000020f00788c */ /* 0x000fe4000bf01070 */
[----:B------:R-:W-:Y:S02]  /*1430*/  UISETP.GE.U32.AND UP1, UPT, UR4, -0x3f, UPT ;  /* 0xffffffc10400788c */ /* 0x000fe4000bf26070 */
[----:B------:R-:W-:Y:S02]  /*1440*/  USEL UR14, UR15, 0x2, UP0 ;  /* 0x000000020f0e7887 */ /* 0x000fe40008000000 */
[----:B------:R-:W-:-:S02]  /*1450*/  UIADD3 UR13, UPT, UPT, UR13, 0x3e, URZ ;  /* 0x0000003e0d0d7890 */ /* 0x000fc4000fffe0ff */
[----:B------:R-:W-:Y:S02]  /*1460*/  UIADD3 UR5, UPT, UPT, UR14, -0x1, URZ ;  /* 0xffffffff0e057890 */ /* 0x000fe4000fffe0ff */
[----:B------:R-:W-:-:S03]  /*1470*/  UIADD3 UR7, UPT, UPT, UR15, -UR14, URZ ;  /* 0x8000000e0f077290 */ /* 0x000fc6000fffe0ff */
[----:B------:R-:W-:-:S04]  /*1480*/  @UP1 UIADD3 UR5, UPT, UPT, UR14, URZ, URZ ;  /* 0x000000ff0e051290 */ /* 0x000fc8000fffe0ff */
[----:B--2---:R-:W-:-:S12]  /*1490*/  UIADD3 UR5, UPT, UPT, UR5, 0x1, URZ ;  /* 0x0000000105057890 */ /* 0x004fd8000fffe0ff */
.L_x_35:
[----:B------:R-:W-:Y:S01]  /*14a0*/  UISETP.NE.AND UP0, UPT, UR37, URZ, UPT ;  /* 0x000000ff2500728c */ /* 0x000fe2000bf05270 */
[----:B------:R-:W1:Y:S08]  /*14b0*/  S2UR UR37, SR_CgaCtaId ;  /* 0x00000000002579c3 */ /* 0x000e700000008800 */
[----:B------:R-:W-:Y:S05]  /*14c0*/  BRA.U UP0, `(.L_x_18) ;  /* 0x0000000100347547 */ /* 0x000fea000b800000 */
[----:B------:R-:W2:Y:S01]  /*14d0*/  S2R R2, SR_CgaCtaId ;  /* 0x0000000000027919 */ /* 0x000ea20000008800 */
[----:B------:R-:W-:-:S04]  /*14e0*/  MOV R3, 0x400 ;  /* 0x0000040000037802 */ /* 0x000fc80000000f00 */
[----:B--2---:R-:W-:Y:S02]  /*14f0*/  LEA R3, R2, R3, 0x18 ;  /* 0x0000000302037211 */ /* 0x004fe400078ec0ff */
[----:B------:R-:W-:-:S03]  /*1500*/  SHF.L.U32 R2, R10, 0x1f, RZ ;  /* 0x0000001f0a027819 */ /* 0x000fc600000006ff */
[----:B------:R-:W-:-:S04]  /*1510*/  IMAD R3, R12, 0x8, R3 ;  /* 0x000000080c037824 */ /* 0x000fc800078e0203 */
[----:B------:R-:W2:Y:S02]  /*1520*/  SYNCS.PHASECHK.TRANS64.TRYWAIT P0, [R3+URZ+0xb0], R2 ;  /* 0x0000b002030075a7 */ /* 0x000ea400080011ff */
[----:B--2---:R-:W-:Y:S05]  /*1530*/  @!P0 BRA `(.L_x_19) ;  /* 0x00000048005c8947 */ /* 0x004fea0003800000 */
.L_x_93:
[----:B------:R-:W-:Y:S01]  /*1540*/  VIADD R12, R12, 0x1 ;  /* 0x000000010c0c7836 */ /* 0x000fe20000000000 */
[----:B------:R2:W-:Y:S04]  /*1550*/  SYNCS.ARRIVE.TRANS64.A1T0 RZ, [R3+URZ+0xa0], RZ ;  /* 0x0000a0ff03ff79a7 */ /* 0x0005e800081000ff */
[----:B------:R-:W-:-:S04]  /*1560*/  ISETP.NE.AND P0, PT, R12, 0x2, PT ;  /* 0x000000020c00780c */ /* 0x000fc80003f05270 */
[----:B------:R-:W-:Y:S02]  /*1570*/  SEL R12, R12, RZ, P0 ;  /* 0x000000ff0c0c7207 */ /* 0x000fe40000000000 */
[----:B--2---:R-:W-:-:S04]  /*1580*/  SEL R3, RZ, 0x1, P0 ;  /* 0x00000001ff037807 */ /* 0x004fc80000000000 */
[----:B------:R-:W-:-:S07]  /*1590*/  LOP3.LUT R10, R10, R3, RZ, 0x3c, !PT ;  /* 0x000000030a0a7212 */ /* 0x000fce00078e3cff */
.L_x_18:
[----:B------:R-:W-:Y:S01]  /*15a0*/  UMOV UR4, 0x400 ;  /* 0x0000040000047882 */ /* 0x000fe20000000000 */
[----:B------:R-:W-:Y:S01]  /*15b0*/  SHF.L.U32 R2, R15, 0x1f, RZ ;  /* 0x0000001f0f027819 */ /* 0x000fe200000006ff */
[----:B-1----:R-:W-:Y:S01]  /*15c0*/  ULEA UR4, UR37, UR4, 0x18 ;  /* 0x0000000425047291 */ /* 0x002fe2000f8ec0ff */
[----:B------:R-:W-:Y:S01]  /*15d0*/  R2UR UR35, R97 ;  /* 0x00000000612372ca */ /* 0x000fe200000e0000 */
[----:B------:R-:W-:Y:S01]  /*15e0*/  UISETP.GE.U32.AND UP0, UPT, UR13, 0x3f, UPT ;  /* 0x0000003f0d00788c */ /* 0x000fe2000bf06070 */
[----:B------:R-:W-:Y:S01]  /*15f0*/  R2UR UR11, R91 ;  /* 0x000000005b0b72ca */ /* 0x000fe200000e0000 */
[----:B------:R-:W-:Y:S01]  /*1600*/  ULEA UR8, UR6, UR4, 0x3 ;  /* 0x0000000406087291 */ /* 0x000fe2000f8e18ff */
[----:B------:R-:W-:-:S08]  /*1610*/  UMOV UR24, URZ ;  /* 0x000000ff00187c82 */ /* 0x000fd00008000000 */
[----:B------:R1:W2:Y:S01]  /*1620*/  SYNCS.PHASECHK.TRANS64.TRYWAIT P0, [UR8+0x10], R2 ;  /* 0x00001002ff0075a7 */ /* 0x0002a20008001108 */
[----:B------:R-:W-:Y:S02]  /*1630*/  USHF.L.U32 UR35, UR35, 0x6, URZ ;  /* 0x0000000623237899 */ /* 0x000fe400080006ff */
[----:B------:R-:W-:Y:S01]  /*1640*/  USHF.L.U32 UR11, UR11, 0x6, URZ ;  /* 0x000000060b0b7899 */ /* 0x000fe200080006ff */
[----:B------:R-:W-:Y:S11]  /*1650*/  BRA.U !UP0, `(.L_x_20) ;  /* 0x0000000108a47547 */ /* 0x000ff6000b800000 */
[----:B------:R-:W-:Y:S01]  /*1660*/  UMOV UR16, URZ ;  /* 0x000000ff00107c82 */ /* 0x000fe20008000000 */
[----:B------:R-:W-:-:S05]  /*1670*/  UMOV UR17, UR6 ;  /* 0x0000000600117c82 */ /* 0x000fca0008000000 */
.L_x_25:
[----:B-1----:R-:W-:Y:S01]  /*1680*/  ULEA UR33, UR17, UR4, 0x3 ;  /* 0x0000000411217291 */ /* 0x002fe2000f8e18ff */
[----:B--2---:R-:W-:Y:S01]  /*1690*/  @!P5 MOV R3, 0x1000 ;  /* 0x000010000003d802 */ /* 0x004fe20000000f00 */
[----:B--2---:R-:W-:Y:S10]  /*16a0*/  @P0 BRA `(.L_x_21) ;  /* 0x00000000000c0947 */ /* 0x004ff40003800000 */
[----:B------:R-:W-:-:S04]  /*16b0*/  SHF.L.U32 R5, R15, 0x1f, RZ ;  /* 0x0000001f0f057819 */ /* 0x000fc800000006ff */
[----:B------:R-:W2:Y:S02]  /*16c0*/  SYNCS.PHASECHK.TRANS64.TRYWAIT P0, [UR33+0x10], R5 ;  /* 0x00001005ff0075a7 */ /* 0x000ea40008001121 */
[----:B--2---:R-:W-:Y:S05]  /*16d0*/  @!P0 BRA `(.L_x_22) ;  /* 0x0000004800088947 */ /* 0x004fea0003800000 */
.L_x_21:
[----:B------:R2:W-:Y:S01]  /*16e0*/  @!P5 SYNCS.ARRIVE.TRANS64 RZ, [UR33], R3 ;  /* 0x00000003ffffd9a7 */ /* 0x0005e20008000021 */
[----:B------:R-:W-:Y:S04]  /*16f0*/  BSSY.RECONVERGENT B0, `(.L_x_23) ;  /* 0x0000003000007945 */ /* 0x000fe80003800200 */
[----:B------:R-:W-:Y:S05]  /*1700*/  @P4 BRA `(.L_x_24) ;  /* 0x0000000000044947 */ /* 0x000fea0003800000 */
[----:B------:R-:W-:Y:S05]  /*1710*/  BPT.TRAP 0x1 ;  /* 0x000000040000795c */ /* 0x000fea0000300000 */
.L_x_24:
[----:B------:R-:W-:Y:S05]  /*1720*/  BSYNC.RECONVERGENT B0 ;  /* 0x0000000000007941 */ /* 0x000fea0003800200 */
.L_x_23:
[----:B------:R-:W-:Y:S02]  /*1730*/  UIADD3 UR6, UPT, UPT, UR17, 0x1, URZ ;  /* 0x0000000111067890 */ /* 0x000fe4000fffe0ff */
[----:B------:R-:W-:Y:S02]  /*1740*/  UIADD3 UR26, UP1, UPT, UR22, 0x80, URZ ;  /* 0x00000080161a7890 */ /* 0x000fe4000ff3e0ff */
[----:B------:R-:W-:Y:S02]  /*1750*/  UISETP.NE.AND UP0, UPT, UR6, 0x2, UPT ;  /* 0x000000020600788c */ /* 0x000fe4000bf05270 */
[----:B------:R-:W-:Y:S02]  /*1760*/  USHF.L.U32 UR34, UR16, 0x5, URZ ;  /* 0x0000000510227899 */ /* 0x000fe400080006ff */
[----:B------:R-:W-:Y:S02]  /*1770*/  USEL UR9, URZ, 0x1, UP0 ;  /* 0x00000001ff097887 */ /* 0x000fe40008000000 */
[----:B------:R-:W-:-:S02]  /*1780*/  USEL UR6, UR6, URZ, UP0 ;  /* 0x000000ff06067287 */ /* 0x000fc40008000000 */
[----:B------:R-:W-:Y:S02]  /*1790*/  UIADD3 UR20, UP0, UPT, UR22, 0x180, URZ ;  /* 0x0000018016147890 */ /* 0x000fe4000ff1e0ff */
[----:B------:R-:W-:Y:S01]  /*17a0*/  ULEA UR8, UR6, UR4, 0x3 ;  /* 0x0000000406087291 */ /* 0x000fe2000f8e18ff */
[----:B------:R-:W-:Y:S01]  /*17b0*/  LOP3.LUT R15, R15, UR9, RZ, 0x3c, !PT ;  /* 0x000000090f0f7c12 */ /* 0x000fe2000f8e3cff */
[----:B------:R-:W-:Y:S02]  /*17c0*/  UIADD3.X UR27, UPT, UPT, URZ, UR23, URZ, UP1, !UPT ;  /* 0x00000017ff1b7290 */ /* 0x000fe40008ffe4ff */
[----:B------:R-:W-:Y:S01]  /*17d0*/  UIADD3.X UR21, UPT, UPT, URZ, UR23, URZ, UP0, !UPT ;  /* 0x00000017ff157290 */ /* 0x000fe200087fe4ff */
[----:B-1----:R-:W-:Y:S01]  /*17e0*/  SHF.L.U32 R2, R15, 0x1f, RZ ;  /* 0x0000001f0f027819 */ /* 0x002fe200000006ff */
[----:B------:R-:W-:Y:S01]  /*17f0*/  UMOV UR18, 0x0 ;  /* 0x0000000000127882 */ /* 0x000fe20000000000 */
[----:B------:R-:W-:Y:S01]  /*1800*/  UMOV UR19, 0x10000000 ;  /* 0x1000000000137882 */ /* 0x000fe20000000000 */
[----:B------:R-:W-:Y:S01]  /*1810*/  UMOV UR12, UR36 ;  /* 0x00000024000c7c82 */ /* 0x000fe20008000000 */
[----:B------:R1:W1:Y:S01]  /*1820*/  SYNCS.PHASECHK.TRANS64.TRYWAIT P0, [UR8+0x10], R2 ;  /* 0x00001002ff0075a7 */ /* 0x0002620008001108 */
[----:B------:R-:W-:Y:S01]  /*1830*/  ULEA UR8, UR17, UR4, 0xb ;  /* 0x0000000411087291 */ /* 0x000fe2000f8e58ff */
[----:B------:R-:W-:Y:S01]  /*1840*/  UMOV UR9, UR33 ;  /* 0x0000002100097c82 */ /* 0x000fe20008000000 */
[----:B------:R-:W-:-:S02]  /*1850*/  UMOV UR10, UR34 ;  /* 0x00000022000a7c82 */ /* 0x000fc40008000000 */
[----:B------:R-:W-:Y:S02]  /*1860*/  UIADD3 UR32, UPT, UPT, UR8, 0x2400, URZ ;  /* 0x0000240008207890 */ /* 0x000fe4000fffe0ff */
[----:B------:R-:W-:Y:S02]  /*1870*/  UIADD3 UR8, UPT, UPT, UR8, 0x3400, URZ ;  /* 0x0000340008087890 */ /* 0x000fe4000fffe0ff */
[----:B------:R-:W-:Y:S01]  /*1880*/  UIADD3 UR16, UPT, UPT, UR16, 0x1, URZ ;  /* 0x0000000110107890 */ /* 0x000fe2000fffe0ff */
[----:B------:R-:W-:Y:S01]  /*1890*/  UMOV UR24, UR5 ;  /* 0x0000000500187c82 */ /* 0x000fe20008000000 */
[----:B------:R-:W-:Y:S02]  /*18a0*/  UMOV UR17, UR6 ;  /* 0x0000000600117c82 */ /* 0x000fe40008000000 */
[----:B------:R-:W-:Y:S01]  /*18b0*/  UISETP.NE.AND UP0, UPT, UR16, UR5, UPT ;  /* 0x000000051000728c */ /* 0x000fe2000bf05270 */
[----:B------:R1:W-:Y:S02]  /*18c0*/  UTMALDG.3D [UR32], [UR26], desc[UR18] ;  /* 0x000012201a0075b4 */ /* 0x0003e40008011000 */
[----:B------:R1:W-:Y:S06]  /*18d0*/  UTMALDG.3D [UR8], [UR20], desc[UR18] ;  /* 0x00001208140075b4 */ /* 0x0003ec0008011000 */
[----:B------:R-:W-:Y:S05]  /*18e0*/  BRA.U UP0, `(.L_x_25) ;  /* 0xfffffffd00647547 */ /* 0x000fea000b83ffff */
.L_x_20:
[----:B-1----:R-:W-:Y:S01]  /*18f0*/  ULEA UR8, UR6, UR4, 0x3 ;  /* 0x0000000406087291 */ /* 0x002fe2000f8e18ff */
[----:B------:R-:W-:Y:S01]  /*1900*/  SHF.L.U32 R2, R15, 0x1f, RZ ;  /* 0x0000001f0f027819 */ /* 0x000fe200000006ff */
[----:B------:R-:W-:Y:S01]  /*1910*/  @!P1 SYNCS.ARRIVE.TRANS64.A1T0 RZ, [UR4+0x38], RZ ;  /* 0x000038ffffff99a7 */ /* 0x000fe20008100004 */
[----:B------:R-:W-:-:S06]  /*1920*/  UISETP.GT.AND UP0, UPT, UR15, UR14, UPT ;  /* 0x0000000e0f00728c */ /* 0x000fcc000bf04270 */
[----:B--2---:R1:W2:Y:S03]  /*1930*/  SYNCS.PHASECHK.TRANS64.TRYWAIT P0, [UR8+0x10], R2 ;  /* 0x00001002ff0075a7 */ /* 0x0042a60008001108 */
[----:B------:R-:W-:Y:S05]  /*1940*/  BRA.U !UP0, `(.L_x_26) ;  /* 0x0000000108a87547 */ /* 0x000fea000b800000 */
[----:B------:R-:W-:Y:S01]  /*1950*/  UIADD3 UR21, UPT, UPT, UR7, UR24, URZ ;  /* 0x0000001807157290 */ /* 0x000fe2000fffe0ff */
[----:B------:R-:W-:-:S11]  /*1960*/  UMOV UR25, UR6 ;  /* 0x0000000600197c82 */ /* 0x000fd60008000000 */
.L_x_31:
[----:B-1----:R-:W-:Y:S01]  /*1970*/  ULEA UR17, UR25, UR4, 0x3 ;  /* 0x0000000419117291 */ /* 0x002fe2000f8e18ff */
[----:B--2---:R-:W-:Y:S01]  /*1980*/  @!P5 MOV R3, 0x1000 ;  /* 0x000010000003d802 */ /* 0x004fe20000000f00 */
[----:B--2---:R-:W-:Y:S10]  /*1990*/  @P0 BRA `(.L_x_27) ;  /* 0x00000000000c0947 */ /* 0x004ff40003800000 */
[----:B------:R-:W-:-:S04]  /*19a0*/  SHF.L.U32 R5, R15, 0x1f, RZ ;  /* 0x0000001f0f057819 */ /* 0x000fc800000006ff */
[----:B------:R-:W2:Y:S02]  /*19b0*/  SYNCS.PHASECHK.TRANS64.TRYWAIT P0, [UR17+0x10], R5 ;  /* 0x00001005ff0075a7 */ /* 0x000ea40008001111 */
[----:B--2---:R-:W-:Y:S05]  /*19c0*/  @!P0 BRA `(.L_x_28) ;  /* 0x0000004400648947 */ /* 0x004fea0003800000 */
.L_x_27:
[----:B------:R2:W-:Y:S01]  /*19d0*/  @!P5 SYNCS.ARRIVE.TRANS64 RZ, [UR17], R3 ;  /* 0x00000003ffffd9a7 */ /* 0x0005e20008000011 */
[----:B------:R-:W-:Y:S04]  /*19e0*/  BSSY.RECONVERGENT B0, `(.L_x_29) ;  /* 0x0000003000007945 */ /* 0x000fe80003800200 */
[----:B------:R-:W-:Y:S05]  /*19f0*/  @P4 BRA `(.L_x_30) ;  /* 0x0000000000044947 */ /* 0x000fea0003800000 */
[----:B------:R-:W-:Y:S05]  /*1a00*/  BPT.TRAP 0x1 ;  /* 0x000000040000795c */ /* 0x000fea0000300000 */
.L_x_30:
[----:B------:R-:W-:Y:S05]  /*1a10*/  BSYNC.RECONVERGENT B0 ;  /* 0x0000000000007941 */ /* 0x000fea0003800200 */
.L_x_29:
        /* <DEDUP_REMOVED lines=20> */
[----:B------:R-:W-:Y:S01]  /*1b60*/  UIADD3 UR8, UPT, UPT, UR8, 0x3400, URZ ;  /* 0x0000340008087890 */ /* 0x000fe2000fffe0ff */
[----:B------:R-:W-:Y:S01]  /*1b70*/  UMOV UR9, UR17 ;  /* 0x0000001100097c82 */ /* 0x000fe20008000000 */
[----:B------:R-:W-:Y:S01]  /*1b80*/  UMOV UR10, UR18 ;  /* 0x00000012000a7c82 */ /* 0x000fe20008000000 */
[----:B------:R-:W-:Y:S01]  /*1b90*/  UIADD3 UR24, UPT, UPT, UR24, 0x1, URZ ;  /* 0x0000000118187890 */ /* 0x000fe2000fffe0ff */
[----:B------:R-:W-:-:S03]  /*1ba0*/  UMOV UR25, UR6 ;  /* 0x0000000600197c82 */ /* 0x000fc60008000000 */
[----:B------:R1:W-:Y:S01]  /*1bb0*/  UTMALDG.3D [UR16], [UR30], desc[UR26] ;  /* 0x00001a101e0075b4 */ /* 0x0003e20008011000 */
[----:B------:R-:W-:Y:S01]  /*1bc0*/  UISETP.NE.AND UP0, UPT, UR24, UR21, UPT ;  /* 0x000000151800728c */ /* 0x000fe2000bf05270 */
[----:B------:R1:W-:Y:S08]  /*1bd0*/  UTMALDG.3D [UR8], [UR28], desc[UR26] ;  /* 0x00001a081c0075b4 */ /* 0x0003f00008011000 */
[----:B------:R-:W-:Y:S05]  /*1be0*/  BRA.U UP0, `(.L_x_31) ;  /* 0xfffffffd00607547 */ /* 0x000fea000b83ffff */
.L_x_26:
[C---:B-1----:R-:W-:Y:S01]  /*1bf0*/  LEA R2, R14.reuse, UR4, 0x3 ;  /* 0x000000040e027c11 */ /* 0x042fe2000f8e18ff */
[----:B------:R-:W-:Y:S01]  /*1c00*/  NOP ;  /* 0x0000000000007918 */ /* 0x000fe20000000000 */
[----:B--2---:R-:W-:Y:S02]  /*1c10*/  SHF.L.U32 R3, R13, 0x1f, RZ ;  /* 0x0000001f0d037819 */ /* 0x004fe400000006ff */
[----:B------:R-:W-:Y:S02]  /*1c20*/  LEA R4, R14, UR4, 0x4 ;  /* 0x000000040e047c11 */ /* 0x000fe4000f8e20ff */
[----:B------:R-:W1:Y:S02]  /*1c30*/  SYNCS.PHASECHK.TRANS64.TRYWAIT P0, [R2+URZ+0x40], R3 ;  /* 0x00004003020075a7 */ /* 0x000e6400080011ff */
[----:B-1----:R-:W-:Y:S05]  /*1c40*/  @!P0 BRA `(.L_x_32) ;  /* 0x0000004000dc8947 */ /* 0x002fea0003800000 */
.L_x_96:
[----:B------:R-:W2:Y:S01]  /*1c50*/  LDS.128 R4, [R4+0xd0] ;  /* 0x0000d00004047984 */ /* 0x000ea20000000c00 */
[----:B---3--:R-:W-:Y:S01]  /*1c60*/  ISETP.GE.AND P0, PT, R40, 0x1, PT ;  /* 0x000000012800780c */ /* 0x008fe20003f06270 */
[----:B-1----:R-:W-:Y:S01]  /*1c70*/  VIADD R2, R2, 0x50 ;  /* 0x0000005002027836 */ /* 0x002fe20000000000 */
[----:B------:R-:W-:Y:S01]  /*1c80*/  @!PT LDS RZ, [RZ] ;  /* 0x00000000fffff984 */ /* 0x000fe20000000800 */
[----:B------:R-:W-:Y:S01]  /*1c90*/  @!PT LDS RZ, [RZ] ;  /* 0x00000000fffff984 */ /* 0x000fe20000000800 */
[----:B------:R-:W-:Y:S01]  /*1ca0*/  @!PT LDS RZ, [RZ] ;  /* 0x00000000fffff984 */ /* 0x000fe20000000800 */
[----:B------:R-:W-:Y:S01]  /*1cb0*/  @!PT LDS RZ, [RZ] ;  /* 0x00000000fffff984 */ /* 0x000fe20000000800 */
[----:B------:R1:W-:Y:S06]  /*1cc0*/  MEMBAR.ALL.CTA ;  /* 0x0000000000007992 */ /* 0x0003ec0000008000 */
[----:B-1----:R-:W1:Y:S01]  /*1cd0*/  FENCE.VIEW.ASYNC.S ;  /* 0x00000000000073c6 */ /* 0x002e620000000000 */
[----:B------:R-:W-:-:S04]  /*1ce0*/  PRMT R2, RZ, 0x654, R2 ;  /* 0x00000654ff027816 */ /* 0x000fc80000000002 */
[----:B-1----:R1:W-:Y:S01]  /*1cf0*/  SYNCS.ARRIVE.TRANS64.RED.A1T0 RZ, [R2+URZ], RZ ;  /* 0x000000ff02ff79a7 */ /* 0x0023e200081004ff */
[----:B--2---:R-:W-:-:S13]  /*1d00*/  LOP3.LUT P2, RZ, R6, 0x1, RZ, 0xc0, !PT ;  /* 0x0000000106ff7812 */ /* 0x004fda000784c0ff */
[----:B------:R-:W-:Y:S01]  /*1d10*/  @P2 SHF.R.U32.HI R3, RZ, 0x10, R5 ;  /* 0x00000010ff032819 */ /* 0x000fe20000011605 */
[----:B------:R-:W-:Y:S01]  /*1d20*/  VOTEU.ANY UP0, P2 ;  /* 0x0000000000ff7886 */ /* 0x000fe20001000100 */
[----:B------:R-:W-:Y:S02]  /*1d30*/  @P2 MOV R11, R4 ;  /* 0x00000004000b2202 */ /* 0x000fe40000000f00 */
[----:B------:R-:W-:Y:S02]  /*1d40*/  @P2 R2UR.BROADCAST UR8, R3 ;  /* 0x00000000030822ca */ /* 0x000fe400008e0000 */
[----:B------:R-:W-:-:S11]  /*1d50*/  @P2 LOP3.LUT R8, R5, 0xffff, RZ, 0xc0, !PT ;  /* 0x0000ffff05082812 */ /* 0x000fd600078ec0ff */
[----:B------:R-:W-:Y:S01]  /*1d60*/  @UP0 UMOV UR36, UR8 ;  /* 0x0000000800240c82 */ /* 0x000fe20008000000 */
[----:B-1----:R-:W-:Y:S05]  /*1d70*/  @!P0 BRA `(.L_x_33) ;  /* 0x0000000000b88947 */ /* 0x002fea0003800000 */
[----:B------:R-:W4:Y:S01]  /*1d80*/  LDC.64 R4, c[0x0][0xb18] ;  /* 0x0002c600ff047b82 */ /* 0x000f220000000a00 */
[----:B------:R-:W-:-:S07]  /*1d90*/  ISETP.NE.AND P3, PT, R40, 0x1, PT ;  /* 0x000000012800780c */ /* 0x000fce0003f65270 */
[----:B------:R-:W1:Y:S08]  /*1da0*/  LDC.64 R6, c[0x0][0xb10] ;  /* 0x0002c400ff067b82 */ /* 0x000e700000000a00 */
[----:B------:R-:W2:Y:S08]  /*1db0*/  LDC R16, c[0x0][0xb20] ;  /* 0x0002c800ff107b82 */ /* 0x000eb00000000800 */
[----:B------:R-:W3:Y:S01]  /*1dc0*/  LDC R18, c[0x0][0xb0c] ;  /* 0x0002c300ff127b82 */ /* 0x000ee20000000800 */
[----:B----4-:R-:W-:Y:S01]  /*1dd0*/  IMAD.HI.U32 R17, R0, R5, RZ ;  /* 0x0000000500117227 */ /* 0x010fe200078e00ff */
[----:B------:R-:W-:-:S03]  /*1de0*/  ISETP.NE.AND P0, PT, R4, 0x1, PT ;  /* 0x000000010400780c */ /* 0x000fc60003f05270 */
[----:B------:R-:W-:-:S03]  /*1df0*/  IMAD.HI.U32 R5, R8, R5, RZ ;  /* 0x0000000508057227 */ /* 0x000fc600078e00ff */
[----:B------:R-:W4:Y:S01]  /*1e00*/  LDC.64 R2, c[0x0][0xb28] ;  /* 0x0002ca00ff027b82 */ /* 0x000f220000000a00 */
[----:B-1----:R-:W-:-:S04]  /*1e10*/  IMAD.HI.U32 R20, R9, R6, RZ ;  /* 0x0000000609147227 */ /* 0x002fc800078e00ff */
[----:B------:R-:W-:Y:S01]  /*1e20*/  IMAD.HI.U32 R22, R11, R6, RZ ;  /* 0x000000060b167227 */ /* 0x000fe200078e00ff */
[----:B------:R-:W-:Y:S02]  /*1e30*/  SHF.R.U32.HI R20, RZ, R7, R20 ;  /* 0x00000007ff147219 */ /* 0x000fe40000011614 */
[-C--:B--2---:R-:W-:Y:S02]  /*1e40*/  SHF.R.U32.HI R17, RZ, R16.reuse, R17 ;  /* 0x00000010ff117219 */ /* 0x084fe40000011611 */
[----:B------:R-:W-:Y:S02]  /*1e50*/  SHF.R.U32.HI R5, RZ, R16, R5 ;  /* 0x00000010ff057219 */ /* 0x000fe40000011605 */
[----:B------:R-:W-:Y:S02]  /*1e60*/  SEL R17, R0, R17, !P0 ;  /* 0x0000001100117207 */ /* 0x000fe40004000000 */
[----:B------:R-:W-:Y:S02]  /*1e70*/  SHF.R.U32.HI R22, RZ, R7, R22 ;  /* 0x00000007ff167219 */ /* 0x000fe40000011616 */
[----:B---3--:R-:W-:-:S02]  /*1e80*/  ISETP.NE.AND P1, PT, R18, 0x1, PT ;  /* 0x000000011200780c */ /* 0x008fc40003f25270 */
[----:B------:R-:W-:Y:S02]  /*1e90*/  SEL R5, R8, R5, !P0 ;  /* 0x0000000508057207 */ /* 0x000fe40004000000 */
[----:B------:R-:W-:Y:S02]  /*1ea0*/  SEL R19, R9, R20, !P1 ;  /* 0x0000001409137207 */ /* 0x000fe40004800000 */
[----:B------:R-:W-:Y:S01]  /*1eb0*/  SEL R7, R11, R22, !P1 ;  /* 0x000000160b077207 */ /* 0x000fe20004800000 */
[----:B----4-:R-:W-:-:S04]  /*1ec0*/  IMAD.HI.U32 R20, R17, R2, RZ ;  /* 0x0000000211147227 */ /* 0x010fc800078e00ff */
[----:B------:R-:W-:Y:S01]  /*1ed0*/  IMAD.HI.U32 R6, R19, R2, RZ ;  /* 0x0000000213067227 */ /* 0x000fe200078e00ff */
[----:B------:R-:W-:-:S04]  /*1ee0*/  @P3 SHF.R.U32.HI R17, RZ, R3, R20 ;  /* 0x00000003ff113219 */ /* 0x000fc80000011614 */
[----:B------:R-:W-:Y:S01]  /*1ef0*/  @P3 SHF.R.U32.HI R19, RZ, R3, R6 ;  /* 0x00000003ff133219 */ /* 0x000fe20000011606 */
[----:B------:R-:W-:-:S04]  /*1f00*/  IMAD R17, R40, R17, RZ ;  /* 0x0000001128117224 */ /* 0x000fc800078e02ff */
[----:B------:R-:W-:Y:S01]  /*1f10*/  IMAD R6, R40, R19, RZ ;  /* 0x0000001328067224 */ /* 0x000fe200078e02ff */
[C---:B------:R-:W-:Y:S02]  /*1f20*/  ISETP.GE.AND P0, PT, R5.reuse, R17, PT ;  /* 0x000000110500720c */ /* 0x040fe40003f06270 */
[----:B------:R-:W-:Y:S02]  /*1f30*/  IADD3 R17, PT, PT, -R5, RZ, RZ ;  /* 0x000000ff05117210 */ /* 0x000fe40007ffe1ff */
[----:B------:R-:W-:Y:S01]  /*1f40*/  ISETP.GE.OR P0, PT, R7, R6, P0 ;  /* 0x000000060700720c */ /* 0x000fe20000706670 */
[----:B------:R-:W-:-:S04]  /*1f50*/  IMAD.HI.U32 R6, R5, R2, RZ ;  /* 0x0000000205067227 */ /* 0x000fc800078e00ff */
[----:B------:R-:W-:Y:S01]  /*1f60*/  IMAD R8, R4, R17, R8 ;  /* 0x0000001104087224 */ /* 0x000fe200078e0208 */
[----:B------:R-:W-:-:S04]  /*1f70*/  SHF.R.U32.HI R6, RZ, R3, R6 ;  /* 0x00000003ff067219 */ /* 0x000fc80000011606 */
[----:B------:R-:W-:-:S03]  /*1f80*/  SEL R6, R5, R6, !P3 ;  /* 0x0000000605067207 */ /* 0x000fc60005800000 */
[----:B------:R-:W-:-:S04]  /*1f90*/  @!P0 IMAD.HI.U32 R16, R7, R2, RZ ;  /* 0x0000000207108227 */ /* 0x000fc800078e00ff */
[----:B------:R-:W-:Y:S01]  /*1fa0*/  IMAD.MOV R2, RZ, RZ, -R6 ;  /* 0x000000ffff027224 */ /* 0x000fe200078e0a06 */
[----:B------:R-:W-:-:S03]  /*1fb0*/  @!P0 SHF.R.U32.HI R16, RZ, R3, R16 ;  /* 0x00000003ff108219 */ /* 0x000fc60000011610 */
[----:B------:R-:W-:Y:S01]  /*1fc0*/  IMAD R2, R40, R2, R5 ;  /* 0x0000000228027224 */ /* 0x000fe200078e0205 */
[----:B------:R-:W-:-:S05]  /*1fd0*/  @!P0 SEL R3, R7, R16, !P3 ;  /* 0x0000001007038207 */ /* 0x000fca0005800000 */
[--C-:B------:R-:W-:Y:S02]  /*1fe0*/  @!P0 IMAD.IADD R6, R6, 0x1, -R3.reuse ;  /* 0x0000000106068824 */ /* 0x100fe400078e0a03 */
[----:B------:R-:W-:Y:S01]  /*1ff0*/  @!P0 IMAD R3, R2, R19, R3 ;  /* 0x0000001302038224 */ /* 0x000fe200078e0203 */
[----:B------:R-:W-:Y:S01]  /*2000*/  IADD3 R2, PT, PT, -R7, RZ, RZ ;  /* 0x000000ff07027210 */ /* 0x000fe20007ffe1ff */
[----:B------:R-:W-:Y:S02]  /*2010*/  @!P0 IMAD R5, R40, R6, R7 ;  /* 0x0000000628058224 */ /* 0x000fe400078e0207 */
[----:B------:R-:W-:Y:S02]  /*2020*/  @!P0 IMAD.MOV.U32 R7, RZ, RZ, R3 ;  /* 0x000000ffff078224 */ /* 0x000fe400078e0003 */
[----:B------:R-:W-:Y:S02]  /*2030*/  IMAD R2, R18, R2, R11 ;  /* 0x0000000212027224 */ /* 0x000fe400078e020b */
[----:B------:R-:W-:-:S02]  /*2040*/  IMAD R8, R5, R4, R8 ;  /* 0x0000000405087224 */ /* 0x000fc400078e0208 */
[----:B------:R-:W-:Y:S02]  /*2050*/  IMAD R11, R7, R18, R2 ;  /* 0x00000012070b7224 */ /* 0x000fe400078e0202 */
.L_x_33:
[----:B------:R-:W1:Y:S02]  /*2060*/  LDCU UR8, c[0x0][0xb30] ;  /* 0x00016600ff0877ac */ /* 0x000e640008000800 */
[----:B-1----:R-:W-:-:S09]  /*2070*/  UISETP.NE.AND UP0, UPT, UR8, 0x1, UPT ;  /* 0x000000010800788c */ /* 0x002fd2000bf05270 */
[----:B------:R-:W-:Y:S05]  /*2080*/  BRA.U UP0, `(.L_x_34) ;  /* 0x0000000100407547 */ /* 0x000fea000b800000 */
[----:B------:R-:W1:Y:S08]  /*2090*/  LDC.64 R4, c[0x0][0xb10] ;  /* 0x0002c400ff047b82 */ /* 0x000e700000000a00 */
[----:B------:R-:W2:Y:S08]  /*20a0*/  LDC.64 R2, c[0x0][0xb18] ;  /* 0x0002c600ff027b82 */ /* 0x000eb00000000a00 */
[----:B------:R-:W3:Y:S08]  /*20b0*/  LDC R6, c[0x0][0xb20] ;  /* 0x0002c800ff067b82 */ /* 0x000ef00000000800 */
[----:B------:R-:W4:Y:S01]  /*20c0*/  LDC R16, c[0x0][0xb0c] ;  /* 0x0002c300ff107b82 */ /* 0x000f220000000800 */
[----:B-1----:R-:W-:-:S05]  /*20d0*/  IMAD.HI.U32 R4, R11, R4, RZ ;  /* 0x000000040b047227 */ /* 0x002fca00078e00ff */
[----:B------:R-:W-:Y:S01]  /*20e0*/  SHF.R.U32.HI R4, RZ, R5, R4 ;  /* 0x00000005ff047219 */ /* 0x000fe20000011604 */
[----:B--2---:R-:W-:Y:S01]  /*20f0*/  IMAD.HI.U32 R3, R8, R3, RZ ;  /* 0x0000000308037227 */ /* 0x004fe200078e00ff */
[----:B------:R-:W-:-:S04]  /*2100*/  ISETP.NE.AND P0, PT, R2, 0x1, PT ;  /* 0x000000010200780c */ /* 0x000fc80003f05270 */
[----:B---3--:R-:W-:-:S04]  /*2110*/  SHF.R.U32.HI R3, RZ, R6, R3 ;  /* 0x00000006ff037219 */ /* 0x008fc80000011603 */
[----:B------:R-:W-:Y:S02]  /*2120*/  SEL R3, R8, R3, !P0 ;  /* 0x0000000308037207 */ /* 0x000fe40004000000 */
[----:B----4-:R-:W-:-:S04]  /*2130*/  ISETP.NE.AND P1, PT, R16, 0x1, PT ;  /* 0x000000011000780c */ /* 0x010fc80003f25270 */
[----:B------:R-:W-:-:S05]  /*2140*/  SEL R4, R11, R4, !P1 ;  /* 0x000000040b047207 */ /* 0x000fca0004800000 */
[----:B------:R-:W-:Y:S02]  /*2150*/  IMAD.IADD R5, R3, 0x1, -R4 ;  /* 0x0000000103057824 */ /* 0x000fe400078e0a04 */
[----:B------:R-:W-:Y:S02]  /*2160*/  IMAD.IADD R3, R4, 0x1, -R3 ;  /* 0x0000000104037824 */ /* 0x000fe400078e0a03 */
[----:B------:R-:W-:Y:S02]  /*2170*/  IMAD R11, R5, R16, R11 ;  /* 0x00000010050b7224 */ /* 0x000fe400078e020b */
[----:B------:R-:W-:-:S07]  /*2180*/  IMAD R8, R3, R2, R8 ;  /* 0x0000000203087224 */ /* 0x000fce00078e0208 */
.L_x_34:
[----:B------:R-:W-:Y:S01]  /*2190*/  VIADD R14, R14, 0x1 ;  /* 0x000000010e0e7836 */ /* 0x000fe20000000000 */
[----:B------:R-:W-:Y:S01]  /*21a0*/  PLOP3.LUT P1, PT, PT, PT, PT, 0x80, 0x8 ;  /* 0x000000000008781c */ /* 0x000fe20003f2f070 */
[----:B------:R-:W-:Y:S02]  /*21b0*/  IMAD.IADD R97, R11, 0x1, R90 ;  /* 0x000000010b617824 */ /* 0x000fe400078e025a */
[----:B------:R-:W-:Y:S01]  /*21c0*/  IMAD.IADD R91, R8, 0x1, R79 ;  /* 0x00000001085b7824 */ /* 0x000fe200078e024f */
[----:B------:R-:W-:-:S04]  /*21d0*/  ISETP.NE.AND P0, PT, R14, 0x2, PT ;  /* 0x000000020e00780c */ /* 0x000fc80003f05270 */
[----:B------:R-:W-:Y:S02]  /*21e0*/  SEL R2, RZ, 0x1, P0 ;  /* 0x00000001ff027807 */ /* 0x000fe40000000000 */
[----:B------:R-:W-:Y:S02]  /*21f0*/  SEL R14, R14, RZ, P0 ;  /* 0x000000ff0e0e7207 */ /* 0x000fe40000000000 */
[----:B------:R-:W-:Y:S01]  /*2200*/  LOP3.LUT R13, R13, R2, RZ, 0x3c, !PT ;  /* 0x000000020d0d7212 */ /* 0x000fe200078e3cff */
[----:B------:R-:W-:Y:S06]  /*2210*/  @P2 BRA `(.L_x_35) ;  /* 0xfffffff000a02947 */ /* 0x000fec000383ffff */
[----:B------:R-:W-:Y:S01]  /*2220*/  UIADD3 UR5, UPT, UPT, UR4, 0x10, URZ ;  /* 0x0000001004057890 */ /* 0x000fe2000fffe0ff */
[----:B------:R-:W-:-:S03]  /*2230*/  SHF.L.U32 R3, R15, 0x1f, RZ ;  /* 0x0000001f0f037819 */ /* 0x000fc600000006ff */
[----:B------:R-:W-:-:S09]  /*2240*/  ULEA UR4, UR6, UR5, 0x3 ;  /* 0x0000000506047291 */ /* 0x000fd2000f8e18ff */
[----:B------:R-:W1:Y:S02]  /*2250*/  SYNCS.PHASECHK.TRANS64.TRYWAIT P0, [UR4], R3 ;  /* 0x00000003ff0075a7 */ /* 0x000e640008001104 */
[----:B-1----:R-:W-:Y:S05]  /*2260*/  @!P0 BRA `(.L_x_36) ;  /* 0x0000003c00688947 */ /* 0x002fea0003800000 */
.L_x_98:
[----:B------:R-:W-:-:S04]  /*2270*/  UIADD3 UR6, UPT, UPT, UR6, 0x1, URZ ;  /* 0x0000000106067890 */ /* 0x000fc8000fffe0ff */
[----:B------:R-:W-:-:S04]  /*2280*/  UISETP.NE.AND UP0, UPT, UR6, 0x2, UPT ;  /* 0x000000020600788c */ /* 0x000fc8000bf05270 */
[----:B------:R-:W-:Y:S02]  /*2290*/  USEL UR4, URZ, 0x1, UP0 ;  /* 0x00000001ff047887 */ /* 0x000fe40008000000 */
[----:B------:R-:W-:-:S04]  /*22a0*/  USEL UR6, UR6, URZ, UP0 ;  /* 0x000000ff06067287 */ /* 0x000fc80008000000 */
[----:B------:R-:W-:Y:S01]  /*22b0*/  ULEA UR6, UR6, UR5, 0x3 ;  /* 0x0000000506067291 */ /* 0x000fe2000f8e18ff */
[----:B-1----:R-:W-:-:S04]  /*22c0*/  LOP3.LUT R3, R15, UR4, RZ, 0x3c, !PT ;  /* 0x000000040f037c12 */ /* 0x002fc8000f8e3cff */
[----:B------:R-:W-:Y:S01]  /*22d0*/  SHF.L.U32 R3, R3, 0x1f, RZ ;  /* 0x0000001f03037819 */ /* 0x000fe200000006ff */
[----:B----4-:R-:W-:-:S07]  /*22e0*/  IMAD.U32 R0, RZ, RZ, UR6 ;  /* 0x00000006ff007e24 */ /* 0x010fce000f8e00ff */
.L_x_37:
[----:B-1----:R1:W2:Y:S02]  /*22f0*/  SYNCS.PHASECHK.TRANS64.TRYWAIT P0, [R0+URZ], R3 ;  /* 0x00000003000075a7 */ /* 0x0022a400080011ff */
[----:B--2---:R-:W-:Y:S05]  /*2300*/  @!P0 NANOSLEEP.SYNCS 0x989680 ;  /* 0x009896800000895d */ /* 0x004fea0003900000 */
[----:B------:R-:W2:Y:S02]  /*2310*/  @!P0 SYNCS.PHASECHK.TRANS64 P0, [R0+URZ], R3 ;  /* 0x00000003000085a7 */ /* 0x000ea400080010ff */
[----:B--2---:R-:W-:Y:S05]  /*2320*/  @P0 EXIT ;  /* 0x000000000000094d */ /* 0x004fea0003800000 */
[----:B------:R-:W-:Y:S05]  /*2330*/  BRA `(.L_x_37) ;  /* 0xfffffffc00ec7947 */ /* 0x000fea000383ffff */
.L_x_17:
[----:B------:R-:W-:-:S04]  /*2340*/  UISETP.NE.AND UP1, UPT, UR37, URZ, UPT ;  /* 0x000000ff2500728c */ /* 0x000fc8000bf25270 */
[----:B------:R-:W-:-:S09]  /*2350*/  UISETP.NE.OR UP1, UPT, UR8, 0x1, UP1 ;  /* 0x000000010800788c */ /* 0x000fd20008f25670 */
[----:B------:R-:W-:Y:S05]  /*2360*/  BRA.U UP1, `(.L_x_38) ;  /* 0x0000000501487547 */ /* 0x000fea000b800000 */
[----:B------:R-:W-:Y:S01]  /*2370*/  ISETP.NE.AND P2, PT, R2, RZ, PT ;  /* 0x000000ff0200720c */ /* 0x000fe20003f45270 */
[----:B------:R-:W-:Y:S01]  /*2380*/  IMAD.MOV.U32 R12, RZ, RZ, 0x1 ;  /* 0x00000001ff0c7424 */ /* 0x000fe200078e00ff */
[----:B------:R-:W-:Y:S02]  /*2390*/  CS2R R10, SRZ ;  /* 0x00000000000a7805 */ /* 0x000fe4000001ff00 */
[----:B------:R-:W-:Y:S01]  /*23a0*/  CS2R R8, SRZ ;  /* 0x0000000000087805 */ /* 0x000fe2000001ff00 */
[----:B------:R-:W-:Y:S01]  /*23b0*/  UMOV UR4, 0x400 ;  /* 0x0000040000047882 */ /* 0x000fe20000000000 */
[----:B------:R-:W-:Y:S01]  /*23c0*/  UMOV UR6, URZ ;  /* 0x000000ff00067c82 */ /* 0x000fe20008000000 */
[----:B------:R-:W-:-:S12]  /*23d0*/  ULEA UR37, UR37, UR4, 0x18 ;  /* 0x0000000425257291 */ /* 0x000fd8000f8ec0ff */
.L_x_42:
[----:B------:R-:W-:Y:S02]  /*23e0*/  LEA R0, R8, UR37, 0x3 ;  /* 0x0000002508007c11 */ /* 0x000fe4000f8e18ff */
[----:B------:R-:W-:-:S03]  /*23f0*/  SHF.L.U32 R5, R9, 0x1f, RZ ;  /* 0x0000001f09057819 */ /* 0x000fc600000006ff */
[----:B------:R-:W-:Y:S01]  /*2400*/  VIADD R4, R0, 0xb0 ;  /* 0x000000b000047836 */ /* 0x000fe20000000000 */
[----:B------:R-:W1:Y:S02]  /*2410*/  SYNCS.PHASECHK.TRANS64.TRYWAIT P0, [R0+URZ+0xa0], R5 ;  /* 0x0000a005000075a7 */ /* 0x000e6400080011ff */
[----:B-1----:R-:W-:Y:S05]  /*2420*/  @!P0 BRA `(.L_x_39) ;  /* 0x0000003c00108947 */ /* 0x002fea0003800000 */
.L_x_99:
[----:B------:R-:W-:Y:S01]  /*2430*/  ULEA UR5, UR6, UR37, 0x3 ;  /* 0x0000002506057291 */ /* 0x000fe2000f8e18ff */
[----:B------:R-:W-:Y:S02]  /*2440*/  PRMT R4, RZ, 0x654, R4 ;  /* 0x00000654ff047816 */ /* 0x000fe40000000004 */
[----:B-1----:R-:W-:Y:S01]  /*2450*/  SHF.L.U32 R5, R12, 0x1f, RZ ;  /* 0x0000001f0c057819 */ /* 0x002fe200000006ff */
[----:B------:R-:W-:Y:S01]  /*2460*/  UIADD3 UR4, UPT, UPT, UR5, 0x40, URZ ;  /* 0x0000004005047890 */ /* 0x000fe2000fffe0ff */
[----:B------:R1:W-:Y:S05]  /*2470*/  SYNCS.ARRIVE.TRANS64.RED.A1T0 RZ, [R4+URZ], RZ ;  /* 0x000000ff04ff79a7 */ /* 0x0003ea00081004ff */
[----:B------:R-:W-:Y:S01]  /*2480*/  IMAD.U32 R7, RZ, RZ, UR4 ;  /* 0x00000004ff077e24 */ /* 0x000fe2000f8e00ff */
[----:B------:R-:W2:Y:S04]  /*2490*/  SYNCS.PHASECHK.TRANS64.TRYWAIT P0, [UR5+0x50], R5 ;  /* 0x00005005ff0075a7 */ /* 0x000ea80008001105 */
[----:B------:R-:W-:Y:S01]  /*24a0*/  PRMT R6, R2, 0x654, R7 ;  /* 0x0000065402067816 */ /* 0x000fe20000000007 */
[----:B-1----:R-:W-:Y:S01]  /*24b0*/  @!P2 IMAD.MOV.U32 R4, RZ, RZ, 0x10 ;  /* 0x00000010ff04a424 */ /* 0x002fe200078e00ff */
[----:B--2---:R-:W-:Y:S06]  /*24c0*/  @!P0 BRA `(.L_x_40) ;  /* 0x0000003800fc8947 */ /* 0x004fec0003800000 */
.L_x_101:
[----:B------:R-:W-:Y:S01]  /*24d0*/  ULEA UR4, UR6, UR37, 0x4 ;  /* 0x0000002506047291 */ /* 0x000fe2000f8e20ff */
[----:B------:R-:W-:Y:S01]  /*24e0*/  SEL R3, R6, R3, !P2 ;  /* 0x0000000306037207 */ /* 0x000fe20005000000 */
[----:B------:R-:W-:Y:S01]  /*24f0*/  UIADD3 UR5, UPT, UPT, UR5, 0x40, URZ ;  /* 0x0000004005057890 */ /* 0x000fe2000fffe0ff */
[----:B-1----:R-:W-:Y:S01]  /*2500*/  LEA R0, R11, UR37, 0x3 ;  /* 0x000000250b007c11 */ /* 0x002fe2000f8e18ff */
[----:B------:R-:W-:Y:S01]  /*2510*/  UIADD3 UR4, UPT, UPT, UR4, 0xd0, URZ ;  /* 0x000000d004047890 */ /* 0x000fe2000fffe0ff */
[----:B------:R-:W-:Y:S01]  /*2520*/  SHF.L.U32 R5, R10, 0x1f, RZ ;  /* 0x0000001f0a057819 */ /* 0x000fe200000006ff */
[----:B------:R1:W-:Y:S01]  /*2530*/  @!P2 SYNCS.ARRIVE.TRANS64.RED RZ, [R3+URZ], R4 ;  /* 0x0000000403ffa9a7 */ /* 0x0003e200080004ff */
[----:B------:R-:W-:Y:S01]  /*2540*/  UIADD3 UR6, UPT, UPT, UR6, 0x1, URZ ;  /* 0x0000000106067890 */ /* 0x000fe2000fffe0ff */
[----:B------:R-:W-:-:S03]  /*2550*/  VIADD R8, R8, 0x1 ;  /* 0x0000000108087836 */ /* 0x000fc60000000000 */
[----:B------:R-:W-:Y:S02]  /*2560*/  UISETP.NE.AND UP0, UPT, UR6, 0x2, UPT ;  /* 0x000000020600788c */ /* 0x000fe4000bf05270 */
[----:B------:R-:W-:Y:S06]  /*2570*/  UGETNEXTWORKID.BROADCAST [UR4], [UR5] ;  /* 0x00000000040073ca */ /* 0x000fec0008000100 */
[----:B------:R-:W-:Y:S01]  /*2580*/  USEL UR4, URZ, 0x1, UP0 ;  /* 0x00000001ff047887 */ /* 0x000fe20008000000 */
[----:B------:R-:W-:Y:S01]  /*2590*/  ISETP.NE.AND P0, PT, R8, 0x2, PT ;  /* 0x000000020800780c */ /* 0x000fe20003f05270 */
[----:B------:R-:W-:Y:S01]  /*25a0*/  USEL UR6, UR6, URZ, UP0 ;  /* 0x000000ff06067287 */ /* 0x000fe20008000000 */
[----:B------:R-:W2:Y:S03]  /*25b0*/  SYNCS.PHASECHK.TRANS64.TRYWAIT P1, [R0+URZ+0x40], R5 ;  /* 0x00004005000075a7 */ /* 0x000ea600080211ff */
[----:B------:R-:W-:Y:S01]  /*25c0*/  LOP3.LUT R12, R12, UR4, RZ, 0x3c, !PT ;  /* 0x000000040c0c7c12 */ /* 0x000fe2000f8e3cff */
[----:B-12---:R-:W-:Y:S07]  /*25d0*/  @!P1 BRA `(.L_x_41) ;  /* 0x0000003800d09947 */ /* 0x006fee0003800000 */
.L_x_102:
[C---:B------:R-:W-:Y:S01]  /*25e0*/  LEA R4, R11.reuse, UR37, 0x4 ;  /* 0x000000250b047c11 */ /* 0x040fe2000f8e20ff */
[----:B-1----:R-:W-:Y:S01]  /*25f0*/  VIADD R0, R0, 0x50 ;  /* 0x0000005000007836 */ /* 0x002fe20000000000 */
[----:B------:R-:W-:Y:S01]  /*2600*/  SEL R8, R8, RZ, P0 ;  /* 0x000000ff08087207 */ /* 0x000fe20000000000 */
[----:B------:R-:W-:-:S03]  /*2610*/  VIADD R11, R11, 0x1 ;  /* 0x000000010b0b7836 */ /* 0x000fc60000000000 */
[----:B------:R-:W1:Y:S01]  /*2620*/  LDS.128 R4, [R4+0xd0] ;  /* 0x0000d00004047984 */ /* 0x000e620000000c00 */
[----:B------:R-:W-:Y:S02]  /*2630*/  PRMT R0, RZ, 0x654, R0 ;  /* 0x00000654ff007816 */ /* 0x000fe40000000000 */
[C---:B------:R-:W-:Y:S01]  /*2640*/  ISETP.NE.AND P1, PT, R11.reuse, 0x2, PT ;  /* 0x000000020b00780c */ /* 0x040fe20003f25270 */
[----:B------:R-:W-:Y:S01]  /*2650*/  @!PT LDS RZ, [RZ] ;  /* 0x00000000fffff984 */ /* 0x000fe20000000800 */
[----:B------:R-:W-:Y:S01]  /*2660*/  @!PT LDS RZ, [RZ] ;  /* 0x00000000fffff984 */ /* 0x000fe20000000800 */
[----:B------:R-:W-:Y:S01]  /*2670*/  @!PT LDS RZ, [RZ] ;  /* 0x00000000fffff984 */ /* 0x000fe20000000800 */
[----:B------:R-:W-:Y:S01]  /*2680*/  @!PT LDS RZ, [RZ] ;  /* 0x00000000fffff984 */ /* 0x000fe20000000800 */
[----:B------:R2:W-:Y:S06]  /*2690*/  MEMBAR.ALL.CTA ;  /* 0x0000000000007992 */ /* 0x0005ec0000008000 */
[----:B--2---:R-:W2:Y:S01]  /*26a0*/  FENCE.VIEW.ASYNC.S ;  /* 0x00000000000073c6 */ /* 0x004ea20000000000 */
[----:B------:R-:W-:Y:S01]  /*26b0*/  SEL R11, R11, RZ, P1 ;  /* 0x000000ff0b0b7207 */ /* 0x000fe20000800000 */
[----:B--2---:R2:W-:Y:S01]  /*26c0*/  SYNCS.ARRIVE.TRANS64.RED.A1T0 RZ, [R0+URZ], RZ ;  /* 0x000000ff00ff79a7 */ /* 0x0045e200081004ff */
[----:B-1----:R-:W-:-:S02]  /*26d0*/  LOP3.LUT P3, RZ, R6, 0x1, RZ, 0xc0, !PT ;  /* 0x0000000106ff7812 */ /* 0x002fc4000786c0ff */
[----:B------:R-:W-:-:S04]  /*26e0*/  SEL R5, RZ, 0x1, P1 ;  /* 0x00000001ff057807 */ /* 0x000fc80000800000 */
[----:B------:R-:W-:Y:S02]  /*26f0*/  LOP3.LUT R10, R10, R5, RZ, 0x3c, !PT ;  /* 0x000000050a0a7212 */ /* 0x000fe400078e3cff */
[----:B--2---:R-:W-:-:S04]  /*2700*/  SEL R0, RZ, 0x1, P0 ;  /* 0x00000001ff007807 */ /* 0x004fc80000000000 */
[----:B------:R-:W-:Y:S01]  /*2710*/  LOP3.LUT R9, R9, R0, RZ, 0x3c, !PT ;  /* 0x0000000009097212 */ /* 0x000fe200078e3cff */
[----:B------:R-:W-:Y:S06]  /*2720*/  @P3 BRA `(.L_x_42) ;  /* 0xfffffffc002c3947 */ /* 0x000fec000383ffff */
[----:B------:R-:W-:Y:S01]  /*2730*/  ULEA UR5, UR6, UR37, 0x3 ;  /* 0x0000002506057291 */ /* 0x000fe2000f8e18ff */
[----:B------:R-:W-:-:S08]  /*2740*/  SHF.L.U32 R3, R12, 0x1f, RZ ;  /* 0x0000001f0c037819 */ /* 0x000fd000000006ff */
[----:B------:R-:W1:Y:S02]  /*2750*/  SYNCS.PHASECHK.TRANS64 P0, [UR5+0x50], R3 ;  /* 0x00005003ff0075a7 */ /* 0x000e640008001005 */
[----:B-1----:R-:W-:Y:S05]  /*2760*/  @P0 BRA `(.L_x_43) ;  /* 0x0000000000080947 */ /* 0x002fea0003800000 */
[----:B------:R-:W1:Y:S02]  /*2770*/  SYNCS.PHASECHK.TRANS64.TRYWAIT P0, [UR5+0x50], R3 ;  /* 0x00005003ff0075a7 */ /* 0x000e640008001105 */
[----:B-1----:R-:W-:Y:S05]  /*2780*/  @!P0 BRA `(.L_x_44) ;  /* 0x0000003800788947 */ /* 0x002fea0003800000 */
.L_x_43:
[----:B------:R-:W-:-:S04]  /*2790*/  UIADD3 UR4, UPT, UPT, UR6, 0x1, URZ ;  /* 0x0000000106047890 */ /* 0x000fc8000fffe0ff */
[----:B------:R-:W-:-:S04]  /*27a0*/  UISETP.NE.AND UP0, UPT, UR4, 0x2, UPT ;  /* 0x000000020400788c */ /* 0x000fc8000bf05270 */
[----:B------:R-:W-:Y:S02]  /*27b0*/  USEL UR7, URZ, 0x1, UP0 ;  /* 0x00000001ff077887 */ /* 0x000fe40008000000 */
[----:B------:R-:W-:-:S04]  /*27c0*/  USEL UR4, UR4, URZ, UP0 ;  /* 0x000000ff04047287 */ /* 0x000fc80008000000 */
[----:B------:R-:W-:Y:S01]  /*27d0*/  ULEA UR4, UR4, UR37, 0x3 ;  /* 0x0000002504047291 */ /* 0x000fe2000f8e18ff */
[----:B-1----:R-:W-:-:S04]  /*27e0*/  LOP3.LUT R3, R12, UR7, RZ, 0x3c, !PT ;  /* 0x000000070c037c12 */ /* 0x002fc8000f8e3cff */
[----:B------:R-:W-:-:S04]  /*27f0*/  SHF.L.U32 R0, R3, 0x1f, RZ ;  /* 0x0000001f03007819 */ /* 0x000fc800000006ff */
[----:B------:R-:W1:Y:S02]  /*2800*/  SYNCS.PHASECHK.TRANS64 P0, [UR4+0x50], R0 ;  /* 0x00005000ff0075a7 */ /* 0x000e640008001004 */
[----:B-1----:R-:W-:Y:S05]  /*2810*/  @P0 EXIT ;  /* 0x000000000000094d */ /* 0x002fea0003800000 */
[----:B------:R-:W-:Y:S02]  /*2820*/  SHF.L.U32 R3, R3, 0x1f, RZ ;  /* 0x0000001f03037819 */ /* 0x000fe400000006ff */
[----:B------:R-:W-:-:S07]  /*2830*/  MOV R0, UR4 ;  /* 0x0000000400007c02 */ /* 0x000fce0008000f00 */
.L_x_45:
[----:B-1----:R1:W2:Y:S02]  /*2840*/  SYNCS.PHASECHK.TRANS64.TRYWAIT P0, [R0+URZ+0x50], R3 ;  /* 0x00005003000075a7 */ /* 0x0022a400080011ff */
[----:B--2---:R-:W-:Y:S05]  /*2850*/  @!P0 NANOSLEEP.SYNCS 0x989680 ;  /* 0x009896800000895d */ /* 0x004fea0003900000 */
[----:B------:R-:W2:Y:S02]  /*2860*/  @!P0 SYNCS.PHASECHK.TRANS64 P0, [R0+URZ+0x50], R3 ;  /* 0x00005003000085a7 */ /* 0x000ea400080010ff */
[----:B--2---:R-:W-:Y:S05]  /*2870*/  @P0 EXIT ;  /* 0x000000000000094d */ /* 0x004fea0003800000 */
[----:B------:R-:W-:Y:S05]  /*2880*/  BRA `(.L_x_45) ;  /* 0xfffffffc00ec7947 */ /* 0x000fea000383ffff */
.L_x_38:
[----:B------:R-:W-:-:S09]  /*2890*/  UISETP.NE.AND UP1, UPT, UR8, URZ, UPT ;  /* 0x000000ff0800728c */ /* 0x000fd2000bf25270 */
[----:B------:R-:W-:Y:S05]  /*28a0*/  BRA.U UP1, `(.L_x_46) ;  /* 0x0000000d01787547 */ /* 0x000fea000b800000 */
[----:B------:R-:W-:Y:S01]  /*28b0*/  UMOV UR4, 0x40 ;  /* 0x0000004000047882 */ /* 0x000fe20000000000 */
[----:B------:R-:W-:Y:S01]  /*28c0*/  NOP ;  /* 0x0000000000007918 */ /* 0x000fe20000000000 */
[----:B------:R-:W-:Y:S01]  /*28d0*/  ULEA UR4, UR37, UR4, 0x18 ;  /* 0x0000000425047291 */ /* 0x000fe2000f8ec0ff */
[----:B------:R-:W-:Y:S02]  /*28e0*/  UMOV UR5, 0x400 ;  /* 0x0000040000057882 */ /* 0x000fe40000000000 */
[----:B------:R-:W-:-:S06]  /*28f0*/  ULEA UR37, UR37, UR5, 0x18 ;  /* 0x0000000525257291 */ /* 0x000fcc000f8ec0ff */
[----:B------:R-:W1:Y:S02]  /*2900*/  LDS.U8 R0, [UR4+0x1c] ;  /* 0x00001c04ff007984 */ /* 0x000e640008000000 */
[----:B-1----:R-:W-:-:S13]  /*2910*/  ISETP.NE.AND P0, PT, R0, RZ, PT ;  /* 0x000000ff0000720c */ /* 0x002fda0003f05270 */
[----:B------:R-:W-:Y:S05]  /*2920*/  @P0 BRA `(.L_x_47) ;  /* 0x0000000000580947 */ /* 0x000fea0003800000 */
[----:B------:R-:W-:-:S13]  /*2930*/  ELECT P0, URZ, PT ;  /* 0x0000000000ff782f */ /* 0x000fda0003800000 */
[----:B------:R-:W-:Y:S05]  /*2940*/  @!P0 BRA `(.L_x_48) ;  /* 0x0000000000608947 */ /* 0x000fea0003800000 */
[----:B------:R-:W-:Y:S01]  /*2950*/  UMOV UR5, 0x10 ;  /* 0x0000001000057882 */ /* 0x000fe20000000000 */
[----:B------:R-:W-:Y:S01]  /*2960*/  HFMA2 R0, -RZ, RZ, 0, 5.9604644775390625e-08 ;  /* 0x00000001ff007431 */ /* 0x000fe200000001ff */
[----:B------:R-:W-:-:S03]  /*2970*/  MOV R2, 0xffff ;  /* 0x0000ffff00027802 */ /* 0x000fc60000000f00 */
[----:B------:R-:W-:Y:S04]  /*2980*/  DEPBAR.LE SB1, 0x36 ;  /* 0x00009d800000791a */ /* 0x000fe80000000000 */
[----:B------:R-:W1:Y:S02]  /*2990*/  UTCATOMSWS.FIND_AND_SET.ALIGN UP0, UR5, UR5 ;  /* 0x00000005000575e3 */ /* 0x000e640008000800 */
[----:B-1----:R-:W-:Y:S01]  /*29a0*/  MOV R3, UR5 ;  /* 0x0000000500037c02 */ /* 0x002fe20008000f00 */
[----:B------:R-:W-:Y:S06]  /*29b0*/  BRA.U UP0, `(.L_x_49) ;  /* 0x0000000100187547 */ /* 0x000fec000b800000 */
.L_x_50:
[----:B------:R-:W-:Y:S05]  /*29c0*/  NANOSLEEP 0x64 ;  /* 0x000000640000795d */ /* 0x000fea0003800000 */
[----:B------:R-:W-:-:S05]  /*29d0*/  UMOV UR5, 0x10 ;  /* 0x0000001000057882 */ /* 0x000fca0000000000 */
[----:B------:R-:W-:Y:S04]  /*29e0*/  DEPBAR.LE SB1, 0x36 ;  /* 0x00009d800000791a */ /* 0x000fe80000000000 */
[----:B------:R-:W1:Y:S02]  /*29f0*/  UTCATOMSWS.FIND_AND_SET.ALIGN UP0, UR5, UR5 ;  /* 0x00000005000575e3 */ /* 0x000e640008000800 */
[----:B-1----:R-:W-:Y:S01]  /*2a00*/  MOV R3, UR5 ;  /* 0x0000000500037c02 */ /* 0x002fe20008000f00 */
[----:B------:R-:W-:Y:S05]  /*2a10*/  BRA.U !UP0, `(.L_x_50) ;  /* 0xfffffffd08e87547 */ /* 0x000fea000b83ffff */
.L_x_49:
[-C--:B------:R-:W-:Y:S02]  /*2a20*/  SHF.L.U32 R2, R2, R3.reuse, RZ ;  /* 0x0000000302027219 */ /* 0x080fe400000006ff */
[----:B------:R-:W-:Y:S01]  /*2a30*/  SHF.L.U32 R0, R0, R3, RZ ;  /* 0x0000000300007219 */ /* 0x000fe200000006ff */
[----:B------:R-:W-:Y:S02]  /*2a40*/  IMAD.SHL.U32 R3, R3, 0x20, RZ ;  /* 0x0000002003037824 */ /* 0x000fe400078e00ff */
[----:B------:R1:W-:Y:S04]  /*2a50*/  ATOMS.OR RZ, [UR4+0x14], R2 ;  /* 0x00001402ffff798c */ /* 0x0003e8000b000004 */
[----:B------:R1:W-:Y:S04]  /*2a60*/  ATOMS.OR RZ, [UR4+0x18], R0 ;  /* 0x00001800ffff798c */ /* 0x0003e8000b000004 */
[----:B------:R1:W-:Y:S01]  /*2a70*/  STS [UR37+0xf0], R3 ;  /* 0x0000f003ff007988 */ /* 0x0003e20008000825 */
[----:B------:R-:W-:Y:S05]  /*2a80*/  BRA `(.L_x_48) ;  /* 0x0000000000107947 */ /* 0x000fea0003800000 */
.L_x_47:
[----:B------:R-:W-:Y:S02]  /*2a90*/  MOV R0, 0xffffffff ;  /* 0xffffffff00007802 */ /* 0x000fe40000000f00 */
[----:B------:R-:W-:-:S03]  /*2aa0*/  MOV R2, 0x2ad0 ;  /* 0x00002ad000027802 */ /* 0x000fc60000000f00 */
[----:B------:R1:W-:Y:S04]  /*2ab0*/  STS [UR37+0xf0], R0 ;  /* 0x0000f000ff007988 */ /* 0x0003e80008000825 */
[----:B-1-3-5:R-:W-:Y:S05]  /*2ac0*/  CALL.REL.NOINC `($__internal_1_$__cuda_sm10x_tcgen05_guardrail_trap_phase_invalid_during_alloc) ;  /* 0x0000003800f47944 */ /* 0x02afea0003c00000 */
.L_x_48:
[----:B------:R-:W-:Y:S05]  /*2ad0*/  WARPSYNC.ALL ;  /* 0x0000000000007948 */ /* 0x000fea0003800000 */
[----:B------:R-:W2:Y:S01]  /*2ae0*/  S2UR UR6, SR_CgaCtaId ;  /* 0x00000000000679c3 */ /* 0x000ea20000008800 */
[----:B------:R-:W-:Y:S01]  /*2af0*/  UMOV UR4, 0x400 ;  /* 0x0000040000047882 */ /* 0x000fe20000000000 */
[----:B------:R-:W-:-:S06]  /*2b00*/  NOP ;  /* 0x0000000000007918 */ /* 0x000fcc0000000000 */
[----:B------:R-:W-:Y:S06]  /*2b10*/  BAR.ARV 0x6, 0xa0 ;  /* 0x0182800000007b1d */ /* 0x000fec0000002000 */
[----:B------:R-:W4:Y:S01]  /*2b20*/  LDCU UR7, c[0x0][0x38c] ;  /* 0x00007180ff0777ac */ /* 0x000f220008000800 */
[----:B------:R-:W-:Y:S01]  /*2b30*/  IMAD.MOV.U32 R11, RZ, RZ, 0x1 ;  /* 0x00000001ff0b7424 */ /* 0x000fe200078e00ff */
[----:B------:R-:W-:Y:S01]  /*2b40*/  CS2R R8, SRZ ;  /* 0x0000000000087805 */ /* 0x000fe2000001ff00 */
[----:B------:R-:W-:Y:S01]  /*2b50*/  IMAD.MOV.U32 R10, RZ, RZ, RZ ;  /* 0x000000ffff0a7224 */ /* 0x000fe200078e00ff */
[----:B------:R-:W-:Y:S01]  /*2b60*/  UMOV UR18, URZ ;  /* 0x000000ff00127c82 */ /* 0x000fe20008000000 */
[----:B------:R-:W-:Y:S01]  /*2b70*/  UMOV UR17, URZ ;  /* 0x000000ff00117c82 */ /* 0x000fe20008000000 */
[----:B------:R-:W-:Y:S01]  /*2b80*/  UMOV UR20, 0x0 ;  /* 0x0000000000147882 */ /* 0x000fe20000000000 */
[----:B------:R-:W-:Y:S01]  /*2b90*/  UMOV UR21, 0x4100010 ;  /* 0x0410001000157882 */ /* 0x000fe20000000000 */
[----:B--2---:R-:W-:Y:S01]  /*2ba0*/  ULEA UR6, UR6, UR4, 0x18 ;  /* 0x0000000406067291 */ /* 0x004fe2000f8ec0ff */
[----:B------:R-:W2:Y:S03]  /*2bb0*/  LDCU UR4, c[0x0][0x38c] ;  /* 0x00007180ff0477ac */ /* 0x000ea60008000800 */
[----:B------:R-:W-:-:S02]  /*2bc0*/  UIADD3 UR11, UPT, UPT, UR6, 0x2400, URZ ;  /* 0x00002400060b7890 */ /* 0x000fc4000fffe0ff */
[----:B----4-:R-:W-:-:S03]  /*2bd0*/  UIADD3 UR7, UPT, UPT, UR7, 0x1f, URZ ;  /* 0x0000001f07077890 */ /* 0x010fc6000fffe0ff */
[----:B-1----:R-:W1:Y:S01]  /*2be0*/  LDS R0, [UR6+0xf0] ;  /* 0x0000f006ff007984 */ /* 0x002e620008000800 */
[----:B------:R-:W-:Y:S02]  /*2bf0*/  UIADD3 UR12, UPT, UPT, UR6, 0x3400, URZ ;  /* 0x00003400060c7890 */ /* 0x000fe4000fffe0ff */
[----:B------:R-:W-:Y:S02]  /*2c00*/  USHF.R.S32.HI UR5, URZ, 0x1f, UR7 ;  /* 0x0000001fff057899 */ /* 0x000fe40008011407 */
[----:B------:R-:W-:Y:S02]  /*2c10*/  USHF.R.U32.HI UR11, URZ, 0x4, UR11 ;  /* 0x00000004ff0b7899 */ /* 0x000fe4000801160b */
[----:B------:R-:W-:Y:S02]  /*2c20*/  ULEA.HI UR5, UR5, UR7, URZ, 0x5 ;  /* 0x0000000705057291 */ /* 0x000fe4000f8f28ff */
[----:B------:R-:W-:Y:S02]  /*2c30*/  USHF.R.U32.HI UR12, URZ, 0x4, UR12 ;  /* 0x00000004ff0c7899 */ /* 0x000fe4000801160c */
[----:B------:R-:W-:-:S02]  /*2c40*/  USHF.R.S32.HI UR5, URZ, 0x5, UR5 ;  /* 0x00000005ff057899 */ /* 0x000fc40008011405 */
[----:B------:R-:W-:Y:S02]  /*2c50*/  ULOP3.LUT UR11, UR11, 0x3fff, URZ, 0xc0, !UPT ;  /* 0x00003fff0b0b7892 */ /* 0x000fe4000f8ec0ff */
[----:B------:R-:W-:Y:S02]  /*2c60*/  UISETP.LT.AND UP0, UPT, UR5, 0x1, UPT ;  /* 0x000000010500788c */ /* 0x000fe4000bf01270 */
[----:B------:R-:W-:Y:S02]  /*2c70*/  ULOP3.LUT UR12, UR12, 0x3fff, URZ, 0xc0, !UPT ;  /* 0x00003fff0c0c7892 */ /* 0x000fe4000f8ec0ff */
[----:B------:R-:W-:Y:S02]  /*2c80*/  USEL UR10, UR5, 0x1, !UP0 ;  /* 0x00000001050a7887 */ /* 0x000fe4000c000000 */
[----:B------:R-:W-:Y:S02]  /*2c90*/  ULOP3.LUT UR11, UR11, 0x10000, URZ, 0xfc, !UPT ;  /* 0x000100000b0b7892 */ /* 0x000fe4000f8efcff */
[----:B------:R-:W-:-:S02]  /*2ca0*/  ULOP3.LUT UR12, UR12, 0x10000, URZ, 0xfc, !UPT ;  /* 0x000100000c0c7892 */ /* 0x000fc4000f8efcff */
[----:B------:R-:W-:Y:S02]  /*2cb0*/  UIADD3 UR10, UPT, UPT, -UR10, URZ, URZ ;  /* 0x000000ff0a0a7290 */ /* 0x000fe4000fffe1ff */
[----:B--2---:R-:W-:Y:S01]  /*2cc0*/  UISETP.GE.AND UP3, UPT, UR4, 0x1, UPT ;  /* 0x000000010400788c */ /* 0x004fe2000bf66270 */
[----:B-1----:R-:W-:-:S15]  /*2cd0*/  R2UR UR19, R0 ;  /* 0x00000000001372ca */ /* 0x002fde00000e0000 */
.L_x_57:
[----:B------:R-:W-:Y:S02]  /*2ce0*/  LEA R0, R10, UR6, 0x3 ;  /* 0x000000060a007c11 */ /* 0x000fe4000f8e18ff */
[----:B------:R-:W-:Y:S02]  /*2cf0*/  SHF.L.U32 R5, R9, 0x1f, RZ ;  /* 0x0000001f09057819 */ /* 0x000fe400000006ff */
[----:B------:R-:W-:Y:S01]  /*2d00*/  PLOP3.LUT P0, PT, PT, PT, UP3, 0x80, 0x8 ;  /* 0x000000000008781c */ /* 0x000fe20003f0f038 */
[----:B------:R-:W-:Y:S01]  /*2d10*/  VIADD R3, R0, 0x50 ;  /* 0x0000005000037836 */ /* 0x000fe20000000000 */
[----:B-1----:R-:W1:Y:S02]  /*2d20*/  SYNCS.PHASECHK.TRANS64.TRYWAIT P1, [R0+URZ+0x40], R5 ;  /* 0x00004005000075a7 */ /* 0x002e6400080211ff */
[----:B-1--4-:R-:W-:Y:S09]  /*2d30*/  @!P1 BRA `(.L_x_51) ;  /* 0x0000003400249947 */ /* 0x012ff20003800000 */
.L_x_104:
[----:B------:R-:W-:Y:S01]  /*2d40*/  LEA R4, R10, UR6, 0x4 ;  /* 0x000000060a047c11 */ /* 0x000fe2000f8e20ff */
[----:B------:R-:W-:Y:S01]  /*2d50*/  @UP3 ULEA UR4, UR17, UR6, 0x3 ;  /* 0x0000000611043291 */ /* 0x000fe2000f8e18ff */
[----:B------:R-:W-:Y:S01]  /*2d60*/  PLOP3.LUT P2, PT, PT, PT, PT, 0x80, 0x8 ;  /* 0x000000000008781c */ /* 0x000fe20003f4f070 */
[----:B------:R-:W-:Y:S01]  /*2d70*/  ULEA UR9, UR18, UR6, 0x3 ;  /* 0x0000000612097291 */ /* 0x000fe2000f8e18ff */
[----:B------:R-:W-:Y:S02]  /*2d80*/  PRMT R3, RZ, 0x654, R3 ;  /* 0x00000654ff037816 */ /* 0x000fe40000000003 */
[----:B-1----:R-:W1:Y:S01]  /*2d90*/  LDS.128 R4, [R4+0xd0] ;  /* 0x0000d00004047984 */ /* 0x002e620000000c00 */
[----:B------:R-:W-:Y:S02]  /*2da0*/  @P0 SHF.L.U32 R2, R8, 0x1f, RZ ;  /* 0x0000001f08020819 */ /* 0x000fe400000006ff */
[----:B------:R-:W-:Y:S01]  /*2db0*/  SHF.L.U32 R0, R11, 0x1f, RZ ;  /* 0x0000001f0b007819 */ /* 0x000fe200000006ff */
[----:B------:R-:W-:Y:S01]  /*2dc0*/  @!PT LDS RZ, [RZ] ;  /* 0x00000000fffff984 */ /* 0x000fe20000000800 */
[----:B------:R-:W-:Y:S01]  /*2dd0*/  @!PT LDS RZ, [RZ] ;  /* 0x00000000fffff984 */ /* 0x000fe20000000800 */
[----:B------:R-:W-:Y:S01]  /*2de0*/  @!PT LDS RZ, [RZ] ;  /* 0x00000000fffff984 */ /* 0x000fe20000000800 */
[----:B------:R-:W-:Y:S01]  /*2df0*/  @!PT LDS RZ, [RZ] ;  /* 0x00000000fffff984 */ /* 0x000fe20000000800 */
[----:B------:R2:W-:Y:S06]  /*2e00*/  MEMBAR.ALL.CTA ;  /* 0x0000000000007992 */ /* 0x0005ec0000008000 */
[----:B--2---:R-:W2:Y:S02]  /*2e10*/  FENCE.VIEW.ASYNC.S ;  /* 0x00000000000073c6 */ /* 0x004ea40000000000 */
[----:B--2---:R2:W-:Y:S01]  /*2e20*/  SYNCS.ARRIVE.TRANS64.RED.A1T0 RZ, [R3+URZ], RZ ;  /* 0x000000ff03ff79a7 */ /* 0x0045e200081004ff */
[----:B------:R2:W4:Y:S01]  /*2e30*/  @P0 SYNCS.PHASECHK.TRANS64.TRYWAIT P2, [UR4], R2 ;  /* 0x00000002ff0005a7 */ /* 0x0005220008041104 */
[----:B-1----:R-:W-:Y:S01]  /*2e40*/  LOP3.LUT P1, RZ, R6, 0x1, RZ, 0xc0, !PT ;  /* 0x0000000106ff7812 */ /* 0x002fe2000782c0ff */
[----:B------:R-:W1:Y:S02]  /*2e50*/  SYNCS.PHASECHK.TRANS64.TRYWAIT P0, [UR9+0x80], R0 ;  /* 0x00008000ff0075a7 */ /* 0x000e640008001109 */
[----:B-12-4-:R-:W-:Y:S10]  /*2e60*/  @!P0 BRA `(.L_x_52) ;  /* 0x0000003000ec8947 */ /* 0x016ff40003800000 */
.L_x_106:
[----:B------:R-:W-:Y:S01]  /*2e70*/  IADD3 R10, PT, PT, R10, 0x1, RZ ;  /* 0x000000010a0a7810 */ /* 0x000fe20007ffe0ff */
[----:B------:R-:W-:Y:S06]  /*2e80*/  BRA.U !UP3, `(.L_x_53) ;  /* 0x000000010ba07547 */ /* 0x000fec000b800000 */
[----:B------:R-:W-:Y:S02]  /*2e90*/  ULEA.HI UR8, UR18, UR18, URZ, 0x1 ;  /* 0x0000001212087291 */ /* 0x000fe4000f8f08ff */
[----:B------:R-:W-:Y:S02]  /*2ea0*/  UPLOP3.LUT UP4, UPT, UPT, UPT, UPT, 0x40, 0x4 ;  /* 0x000000000004789c */ /* 0x000fe40003f8e870 */
[----:B------:R-:W-:Y:S02]  /*2eb0*/  USHF.L.U32 UR4, UR8, 0x5, URZ ;  /* 0x0000000508047899 */ /* 0x000fe400080006ff */
[----:B------:R-:W-:Y:S02]  /*2ec0*/  ULOP3.LUT UR8, UR8, 0xffe, URZ, 0xc0, !UPT ;  /* 0x00000ffe08087892 */ /* 0x000fe4000f8ec0ff */
[----:B------:R-:W-:Y:S02]  /*2ed0*/  ULOP3.LUT UR4, UR4, 0xffffffc0, URZ, 0xc0, !UPT ;  /* 0xffffffc004047892 */ /* 0x000fe4000f8ec0ff */
[----:B------:R-:W-:-:S02]  /*2ee0*/  UIADD3 UR8, UPT, UPT, -UR8, UR18, URZ ;  /* 0x0000001208087290 */ /* 0x000fc4000fffe1ff */
[----:B------:R-:W-:Y:S01]  /*2ef0*/  UIADD3 UR4, UPT, UPT, UR19, UR4, URZ ;  /* 0x0000000413047290 */ /* 0x000fe2000fffe0ff */
[----:B------:R-:W-:Y:S01]  /*2f00*/  UMOV UR16, UR10 ;  /* 0x0000000a00107c82 */ /* 0x000fe20008000000 */
[----:B------:R-:W-:Y:S02]  /*2f10*/  UMOV UR15, UR5 ;  /* 0x00000005000f7c82 */ /* 0x000fe40008000000 */
[----:B------:R-:W-:Y:S01]  /*2f20*/  ULEA UR8, UR8, UR4, 0x14 ;  /* 0x0000000408087291 */ /* 0x000fe2000f8ea0ff */
[----:B------:R-:W-:-:S11]  /*2f30*/  UMOV UR14, UR17 ;  /* 0x00000011000e7c82 */ /* 0x000fd60008000000 */
.L_x_56:
[----:B------:R-:W-:Y:S02]  /*2f40*/  UIADD3 UR16, UPT, UPT, UR16, 0x1, URZ ;  /* 0x0000000110107890 */ /* 0x000fe4000fffe0ff */
[----:B--2---:R-:W-:Y:S02]  /*2f50*/  ULEA UR7, UR14, UR6, 0x3 ;  /* 0x000000060e077291 */ /* 0x004fe4000f8e18ff */
[----:B------:R-:W-:Y:S01]  /*2f60*/  UISETP.NE.AND UP0, UPT, UR16, URZ, UPT ;  /* 0x000000ff1000728c */ /* 0x000fe2000bf05270 */
[----:B----4-:R-:W-:Y:S10]  /*2f70*/  @P2 BRA `(.L_x_54) ;  /* 0x00000000000c2947 */ /* 0x010ff40003800000 */
[----:B-1----:R-:W-:Y:S04]  /*2f80*/  SHF.L.U32 R3, R8, 0x1f, RZ ;  /* 0x0000001f08037819 */ /* 0x002fe800000006ff */
[----:B------:R-:W1:Y:S02]  /*2f90*/  SYNCS.PHASECHK.TRANS64.TRYWAIT P0, [UR7], R3 ;  /* 0x00000003ff0075a7 */ /* 0x000e640008001107 */
[----:B-1----:R-:W-:Y:S05]  /*2fa0*/  @!P0 BRA `(.L_x_55) ;  /* 0x0000003000b48947 */ /* 0x002fea0003800000 */
.L_x_54:
[----:B------:R-:W-:Y:S01]  /*2fb0*/  UISETP.NE.AND UP1, UPT, UR15, 0x1, UPT ;  /* 0x000000010f00788c */ /* 0x000fe2000bf25270 */
[----:B------:R-:W-:Y:S01]  /*2fc0*/  PLOP3.LUT P2, PT, PT, PT, PT, 0x80, 0x8 ;  /* 0x000000000008781c */ /* 0x000fe20003f4f070 */
[----:B------:R-:W-:Y:S02]  /*2fd0*/  UIADD3 UR17, UPT, UPT, UR14, 0x1, URZ ;  /* 0x000000010e117890 */ /* 0x000fe4000fffe0ff */
[----:B------:R-:W-:Y:S02]  /*2fe0*/  ULEA UR22, UR14, UR12, 0x7 ;  /* 0x0000000c0e167291 */ /* 0x000fe4000f8e38ff */
[----:B------:R-:W-:Y:S01]  /*2ff0*/  UISETP.NE.AND UP2, UPT, UR17, 0x2, UPT ;  /* 0x000000021100788c */ /* 0x000fe2000bf45270 */
[----:B------:R-:W-:Y:S01]  /*3000*/  PLOP3.LUT P0, PT, PT, PT, UP1, 0x80, 0x8 ;  /* 0x000000000008781c */ /* 0x000fe20003f0f018 */
[----:B------:R-:W-:Y:S02]  /*3010*/  ULEA UR24, UR14, UR11, 0x7 ;  /* 0x0000000b0e187291 */ /* 0x000fe4000f8e38ff */
[----:B------:R-:W-:Y:S02]  /*3020*/  USEL UR13, URZ, 0x1, UP2 ;  /* 0x00000001ff0d7887 */ /* 0x000fe40009000000 */
[----:B------:R-:W-:Y:S02]  /*3030*/  USEL UR17, UR17, URZ, UP2 ;  /* 0x000000ff11117287 */ /* 0x000fe40009000000 */
[----:B------:R-:W-:Y:S02]  /*3040*/  UIADD3 UR7, UPT, UPT, UR7, 0x10, URZ ;  /* 0x0000001007077890 */ /* 0x000fe4000fffe0ff */
[----:B------:R-:W-:Y:S01]  /*3050*/  @UP1 ULEA UR4, UR17, UR6, 0x3 ;  /* 0x0000000611041291 */ /* 0x000fe2000f8e18ff */
[----:B------:R-:W-:Y:S01]  /*3060*/  LOP3.LUT R8, R8, UR13, RZ, 0x3c, !PT ;  /* 0x0000000d08087c12 */ /* 0x000fe2000f8e3cff */
[----:B------:R-:W-:Y:S01]  /*3070*/  UMOV UR23, 0xc0004010 ;  /* 0xc000401000177882 */ /* 0x000fe20000000000 */
[----:B------:R-:W-:Y:S01]  /*3080*/  UMOV UR25, 0xc0004010 ;  /* 0xc000401000197882 */ /* 0x000fe20000000000 */
[----:B------:R-:W-:Y:S01]  /*3090*/  UIADD3 UR15, UPT, UPT, UR15, -0x1, URZ ;  /* 0xffffffff0f0f7890 */ /* 0x000fe2000fffe0ff */
[----:B-1----:R-:W-:Y:S01]  /*30a0*/  @P0 SHF.L.U32 R0, R8, 0x1f, RZ ;  /* 0x0000001f08000819 */ /* 0x002fe200000006ff */
[----:B------:R-:W-:Y:S03]  /*30b0*/  UMOV UR14, UR17 ;  /* 0x00000011000e7c82 */ /* 0x000fe60008000000 */
[----:B------:R2:W4:Y:S01]  /*30c0*/  @P0 SYNCS.PHASECHK.TRANS64.TRYWAIT P2, [UR4], R0 ;  /* 0x00000000ff0005a7 */ /* 0x0005220008041104 */
[----:B------:R2:W-:Y:S01]  /*30d0*/  UTCQMMA gdesc[UR24], gdesc[UR22], tmem[UR8], tmem[UR20], idesc[UR21], UP4 ;  /* 0x00ff1416180075ea */ /* 0x0005e2000a000308 */
[----:B------:R-:W-:Y:S01]  /*30e0*/  UPLOP3.LUT UP4, UPT, UPT, UPT, UPT, 0x80, 0x8 ;  /* 0x000000000008789c */ /* 0x000fe20003f8f070 */
[----:B------:R2:W-:Y:S01]  /*30f0*/  UTCBAR [UR7], URZ ;  /* 0x000000ff070073e9 */ /* 0x0005e200080000ff */
[----:B------:R-:W-:Y:S09]  /*3100*/  BRA.U UP0, `(.L_x_56) ;  /* 0xfffffffd008c7547 */ /* 0x000ff2000b83ffff */
.L_x_53:
[----:B------:R-:W-:Y:S01]  /*3110*/  UIADD3 UR18, UPT, UPT, UR18, 0x1, URZ ;  /* 0x0000000112127890 */ /* 0x000fe2000fffe0ff */
[C---:B------:R-:W-:Y:S01]  /*3120*/  ISETP.NE.AND P0, PT, R10.reuse, 0x2, PT ;  /* 0x000000020a00780c */ /* 0x040fe20003f05270 */
[----:B------:R-:W-:Y:S02]  /*3130*/  UIADD3 UR9, UPT, UPT, UR9, 0x60, URZ ;  /* 0x0000006009097890 */ /* 0x000fe4000fffe0ff */
[----:B------:R-:W-:Y:S01]  /*3140*/  UISETP.NE.AND UP0, UPT, UR18, 0x4, UPT ;  /* 0x000000041200788c */ /* 0x000fe2000bf05270 */
[----:B-12---:R-:W-:Y:S02]  /*3150*/  SEL R0, RZ, 0x1, P0 ;  /* 0x00000001ff007807 */ /* 0x006fe40000000000 */
[----:B------:R-:W-:Y:S01]  /*3160*/  SEL R10, R10, RZ, P0 ;  /* 0x000000ff0a0a7207 */ /* 0x000fe20000000000 */
[----:B------:R-:W-:Y:S01]  /*3170*/  USEL UR4, URZ, 0x1, UP0 ;  /* 0x00000001ff047887 */ /* 0x000fe20008000000 */
[----:B------:R-:W-:Y:S01]  /*3180*/  LOP3.LUT R9, R9, R0, RZ, 0x3c, !PT ;  /* 0x0000000009097212 */ /* 0x000fe200078e3cff */
[----:B------:R-:W-:Y:S01]  /*3190*/  USEL UR18, UR18, URZ, UP0 ;  /* 0x000000ff12127287 */ /* 0x000fe20008000000 */
[----:B------:R1:W-:Y:S03]  /*31a0*/  UTCBAR [UR9], URZ ;  /* 0x000000ff090073e9 */ /* 0x0003e600080000ff */
[----:B------:R-:W-:Y:S01]  /*31b0*/  LOP3.LUT R11, R11, UR4, RZ, 0x3c, !PT ;  /* 0x000000040b0b7c12 */ /* 0x000fe2000f8e3cff */
[----:B------:R-:W-:Y:S07]  /*31c0*/  @P1 BRA `(.L_x_57) ;  /* 0xfffffff800c41947 */ /* 0x000fee000383ffff */
[----:B------:R-:W2:Y:S01]  /*31d0*/  S2UR UR4, SR_CgaCtaId ;  /* 0x00000000000479c3 */ /* 0x000ea20000008800 */
[----:B------:R-:W-:Y:S01]  /*31e0*/  ELECT P0, URZ, PT ;  /* 0x0000000000ff782f */ /* 0x000fe20003800000 */
[----:B------:R-:W-:Y:S01]  /*31f0*/  IMAD.MOV.U32 R0, RZ, RZ, 0x1 ;  /* 0x00000001ff007424 */ /* 0x000fe200078e00ff */
[----:B------:R-:W-:Y:S01]  /*3200*/  UIADD3 UR6, UPT, UPT, UR6, 0x80, URZ ;  /* 0x0000008006067890 */ /* 0x000fe2000fffe0ff */
[----:B------:R-:W-:Y:S01]  /*3210*/  SHF.L.U32 R3, R11, 0x1f, RZ ;  /* 0x0000001f0b037819 */ /* 0x000fe200000006ff */
[----:B------:R-:W-:-:S03]  /*3220*/  UMOV UR5, 0x40 ;  /* 0x0000004000057882 */ /* 0x000fc60000000000 */
[----:B------:R-:W-:Y:S01]  /*3230*/  UVIRTCOUNT.DEALLOC.SMPOOL 0x80 ;  /* 0x000000800000784c */ /* 0x000fe20000000000 */
[----:B--2---:R-:W-:Y:S02]  /*3240*/  ULEA UR4, UR4, UR5, 0x18 ;  /* 0x0000000504047291 */ /* 0x004fe4000f8ec0ff */
[----:B------:R-:W-:-:S07]  /*3250*/  ULEA UR5, UR18, UR6, 0x3 ;  /* 0x0000000612057291 */ /* 0x000fce000f8e18ff */
[----:B------:R2:W-:Y:S02]  /*3260*/  @P0 STS.U8 [UR4+0x1c], R0 ;  /* 0x00001c00ff000988 */ /* 0x0005e40008000004 */
[----:B------:R-:W3:Y:S02]  /*3270*/  SYNCS.PHASECHK.TRANS64.TRYWAIT P0, [UR5], R3 ;  /* 0x00000003ff0075a7 */ /* 0x000ee40008001105 */
[----:B--23--:R-:W-:Y:S05]  /*3280*/  @!P0 BRA `(.L_x_58) ;  /* 0x0000003000148947 */ /* 0x00cfea0003800000 */
.L_x_109:
[----:B------:R-:W-:-:S04]  /*3290*/  UIADD3 UR7, UPT, UPT, UR18, 0x1, URZ ;  /* 0x0000000112077890 */ /* 0x000fc8000fffe0ff */
[----:B------:R-:W-:-:S04]  /*32a0*/  UISETP.NE.AND UP0, UPT, UR7, 0x4, UPT ;  /* 0x000000040700788c */ /* 0x000fc8000bf05270 */
[----:B------:R-:W-:Y:S02]  /*32b0*/  USEL UR8, URZ, 0x1, UP0 ;  /* 0x00000001ff087887 */ /* 0x000fe40008000000 */
[----:B------:R-:W-:-:S04]  /*32c0*/  USEL UR7, UR7, URZ, UP0 ;  /* 0x000000ff07077287 */ /* 0x000fc80008000000 */
[----:B------:R-:W-:Y:S01]  /*32d0*/  ULEA UR5, UR7, UR6, 0x3 ;  /* 0x0000000607057291 */ /* 0x000fe2000f8e18ff */
[----:B------:R-:W-:-:S04]  /*32e0*/  LOP3.LUT R2, R11, UR8, RZ, 0x3c, !PT ;  /* 0x000000080b027c12 */ /* 0x000fc8000f8e3cff */
[----:B--2---:R-:W-:-:S04]  /*32f0*/  SHF.L.U32 R3, R2, 0x1f, RZ ;  /* 0x0000001f02037819 */ /* 0x004fc800000006ff */
[----:B------:R-:W2:Y:S02]  /*3300*/  SYNCS.PHASECHK.TRANS64.TRYWAIT P0, [UR5], R3 ;  /* 0x00000003ff0075a7 */ /* 0x000ea40008001105 */
[----:B--2---:R-:W-:Y:S05]  /*3310*/  @!P0 BRA `(.L_x_59) ;  /* 0x0000003000088947 */ /* 0x004fea0003800000 */
.L_x_111:
        /* <DEDUP_REMOVED lines=9> */
.L_x_113:
[----:B------:R-:W-:-:S04]  /*33b0*/  UIADD3 UR7, UPT, UPT, UR7, 0x1, URZ ;  /* 0x0000000107077890 */ /* 0x000fc8000fffe0ff */
[----:B------:R-:W-:-:S04]  /*33c0*/  UISETP.NE.AND UP0, UPT, UR7, 0x4, UPT ;  /* 0x000000040700788c */ /* 0x000fc8000bf05270 */
[----:B------:R-:W-:Y:S02]  /*33d0*/  USEL UR5, URZ, 0x1, UP0 ;  /* 0x00000001ff057887 */ /* 0x000fe40008000000 */
[----:B------:R-:W-:-:S04]  /*33e0*/  USEL UR7, UR7, URZ, UP0 ;  /* 0x000000ff07077287 */ /* 0x000fc80008000000 */
[----:B------:R-:W-:Y:S01]  /*33f0*/  ULEA UR7, UR7, UR6, 0x3 ;  /* 0x0000000607077291 */ /* 0x000fe2000f8e18ff */
[----:B--2---:R-:W-:-:S04]  /*3400*/  LOP3.LUT R3, R2, UR5, RZ, 0x3c, !PT ;  /* 0x0000000502037c12 */ /* 0x004fc8000f8e3cff */
[----:B------:R-:W-:-:S04]  /*3410*/  SHF.L.U32 R3, R3, 0x1f, RZ ;  /* 0x0000001f03037819 */ /* 0x000fc800000006ff */
[----:B------:R-:W2:Y:S02]  /*3420*/  SYNCS.PHASECHK.TRANS64.TRYWAIT P0, [UR7], R3 ;  /* 0x00000003ff0075a7 */ /* 0x000ea40008001107 */
[----:B--2---:R-:W-:Y:S05]  /*3430*/  @!P0 BRA `(.L_x_61) ;  /* 0x0000002c00f08947 */ /* 0x004fea0003800000 */
.L_x_115:
[----:B------:R-:W-:Y:S01]  /*3440*/  NOP ;  /* 0x0000000000007918 */ /* 0x000fe20000000000 */
[----:B--2---:R-:W2:Y:S01]  /*3450*/  LDS R0, [UR4+0x14] ;  /* 0x00001404ff007984 */ /* 0x004ea20008000800 */
[----:B------:R-:W-:Y:S01]  /*3460*/  ULOP3.LUT UR6, UR19, 0xffff, URZ, 0xc0, !UPT ;  /* 0x0000ffff13067892 */ /* 0x000fe2000f8ec0ff */
[----:B------:R-:W-:Y:S01]  /*3470*/  UMOV UR8, 0xffff ;  /* 0x0000ffff00087882 */ /* 0x000fe20000000000 */
[----:B------:R-:W-:Y:S02]  /*3480*/  UMOV UR5, 0x1 ;  /* 0x0000000100057882 */ /* 0x000fe40000000000 */
[----:B------:R-:W-:-:S04]  /*3490*/  USHF.R.U32.HI UR6, URZ, 0x5, UR6 ;  /* 0x00000005ff067899 */ /* 0x000fc80008011606 */
[----:B------:R-:W-:Y:S02]  /*34a0*/  USHF.L.U32 UR8, UR8, UR6, URZ ;  /* 0x0000000608087299 */ /* 0x000fe400080006ff */
[----:B------:R-:W-:-:S04]  /*34b0*/  USHF.L.U32 UR5, UR5, UR6, URZ ;  /* 0x0000000605057299 */ /* 0x000fc800080006ff */
[----:B--2---:R-:W-:-:S04]  /*34c0*/  LOP3.LUT R0, R0, UR8, RZ, 0xc0, !PT ;  /* 0x0000000800007c12 */ /* 0x004fc8000f8ec0ff */
[----:B------:R-:W-:-:S13]  /*34d0*/  ISETP.NE.AND P0, PT, R0, UR8, PT ;  /* 0x0000000800007c0c */ /* 0x000fda000bf05270 */
[----:B------:R-:W-:Y:S05]  /*34e0*/  @P0 BRA `(.L_x_62) ;  /* 0x0000000000580947 */ /* 0x000fea0003800000 */
[----:B------:R-:W2:Y:S02]  /*34f0*/  LDS R0, [UR4+0x18] ;  /* 0x00001804ff007984 */ /* 0x000ea40008000800 */
[----:B--2---:R-:W-:-:S04]  /*3500*/  LOP3.LUT R0, R0, UR5, RZ, 0xc0, !PT ;  /* 0x0000000500007c12 */ /* 0x004fc8000f8ec0ff */
[----:B------:R-:W-:-:S13]  /*3510*/  ISETP.NE.AND P0, PT, R0, UR5, PT ;  /* 0x0000000500007c0c */ /* 0x000fda000bf05270 */
[----:B------:R-:W-:Y:S05]  /*3520*/  @P0 BRA `(.L_x_63) ;  /* 0x00000000003c0947 */ /* 0x000fea0003800000 */
[----:B------:R-:W2:Y:S01]  /*3530*/  S2R R2, SR_LANEID ;  /* 0x0000000000027919 */ /* 0x000ea20000000000 */
[----:B------:R-:W-:Y:S01]  /*3540*/  ULOP3.LUT UR8, URZ, UR8, URZ, 0x33, !UPT ;  /* 0x00000008ff087292 */ /* 0x000fe2000f8e33ff */
[----:B------:R-:W-:Y:S01]  /*3550*/  LOP3.LUT R4, RZ, UR5, RZ, 0x33, !PT ;  /* 0x00000005ff047c12 */ /* 0x000fe2000f8e33ff */
[----:B------:R-:W-:Y:S02]  /*3560*/  VOTEU.ANY UR7, UPT, PT ;  /* 0x0000000000077886 */ /* 0x000fe400038e0100 */
[----:B------:R-:W-:Y:S01]  /*3570*/  UFLO.U32 UR7, UR7 ;  /* 0x00000007000772bd */ /* 0x000fe200080e0000 */
[----:B------:R-:W3:Y:S01]  /*3580*/  REDUX UR5, R4 ;  /* 0x00000000040573c4 */ /* 0x000ee20000000000 */
[----:B------:R-:W-:-:S06]  /*3590*/  IMAD.U32 R0, RZ, RZ, UR8 ;  /* 0x00000008ff007e24 */ /* 0x000fcc000f8e00ff */
[----:B------:R1:W-:Y:S01]  /*35a0*/  UTCATOMSWS.AND URZ, UR8 ;  /* 0x0000000800ff79e3 */ /* 0x0003e20008000000 */
[----:B------:R-:W4:Y:S01]  /*35b0*/  REDUX UR6, R0 ;  /* 0x00000000000673c4 */ /* 0x000f220000000000 */
[----:B--2---:R-:W-:Y:S01]  /*35c0*/  ISETP.EQ.U32.AND P0, PT, R2, UR7, PT ;  /* 0x0000000702007c0c */ /* 0x004fe2000bf02070 */
[----:B---3--:R-:W-:Y:S01]  /*35d0*/  IMAD.U32 R2, RZ, RZ, UR5 ;  /* 0x00000005ff027e24 */ /* 0x008fe2000f8e00ff */
[----:B----4-:R-:W-:-:S11]  /*35e0*/  MOV R3, UR6 ;  /* 0x0000000600037c02 */ /* 0x010fd60008000f00 */
[----:B------:R1:W-:Y:S04]  /*35f0*/  @P0 ATOMS.AND RZ, [UR4+0x14], R3 ;  /* 0x00001403ffff098c */ /* 0x0003e8000a800004 */
[----:B------:R1:W-:Y:S01]  /*3600*/  @P0 ATOMS.AND RZ, [UR4+0x18], R2 ;  /* 0x00001802ffff098c */ /* 0x0003e2000a800004 */
[----:B------:R-:W-:Y:S05]  /*3610*/  BRA `(.L_x_64) ;  /* 0x0000000000147947 */ /* 0x000fea0003800000 */
.L_x_63:
[----:B------:R-:W-:Y:S02]  /*3620*/  MOV R2, 0x3640 ;  /* 0x0000364000027802 */ /* 0x000fe40000000f00 */
[----:B-1--45:R-:W-:Y:S05]  /*3630*/  CALL.REL.NOINC `($__internal_0_$__cuda_sm10x_tcgen05_guardrail_trap_col_being_dealloced_not_returned_by_alloc) ;  /* 0x00000030000c7944 */ /* 0x032fea0003c00000 */
[----:B------:R-:W-:Y:S05]  /*3640*/  BRA `(.L_x_64) ;  /* 0x0000000000087947 */ /* 0x000fea0003800000 */
.L_x_62:
[----:B------:R-:W-:Y:S02]  /*3650*/  MOV R2, 0x3670 ;  /* 0x0000367000027802 */ /* 0x000fe40000000f00 */
[----:B-1--45:R-:W-:Y:S05]  /*3660*/  CALL.REL.NOINC `($__internal_2_$__cuda_sm10x_tcgen05_guardrail_trap_unallocated_columns_being_dealloced) ;  /* 0x0000003000187944 */ /* 0x032fea0003c00000 */
.L_x_64:
[----:B------:R-:W-:Y:S01]  /*3670*/  NOP ;  /* 0x0000000000007918 */ /* 0x000fe20000000000 */
[----:B-1----:R-:W-:Y:S05]  /*3680*/  EXIT ;  /* 0x000000000000794d */ /* 0x002fea0003800000 */
.L_x_46:
[----:B------:R-:W-:-:S09]  /*3690*/  UISETP.NE.OR UP2, UPT, UR8, 0x3, !UP2 ;  /* 0x000000030800788c */ /* 0x000fd2000d745670 */
[----:B------:R-:W-:Y:S05]  /*36a0*/  BRA.U UP2, `(.L_x_65) ;  /* 0x0000000902c87547 */ /* 0x000fea000b800000 */
[----:B------:R-:W1:Y:S01]  /*36b0*/  LDCU.64 UR6, c[0x0][0x888] ;  /* 0x00011100ff0677ac */ /* 0x000e620008000a00 */
[----:B------:R-:W2:Y:S01]  /*36c0*/  LDC R0, c[0x0][0xb30] ;  /* 0x0002cc00ff007b82 */ /* 0x000ea20000000800 */
[----:B------:R-:W-:Y:S01]  /*36d0*/  IMAD.MOV.U32 R30, RZ, RZ, 0x1 ;  /* 0x00000001ff1e7424 */ /* 0x000fe200078e00ff */
[----:B------:R-:W-:Y:S01]  /*36e0*/  CS2R R28, SRZ ;  /* 0x00000000001c7805 */ /* 0x000fe2000001ff00 */
[----:B------:R-:W4:Y:S01]  /*36f0*/  LDCU.64 UR4, c[0x0][0x890] ;  /* 0x00011200ff0477ac */ /* 0x000f220008000a00 */
[----:B------:R-:W-:Y:S01]  /*3700*/  IMAD.MOV.U32 R25, RZ, RZ, 0x1000 ;  /* 0x00001000ff197424 */ /* 0x000fe200078e00ff */
[----:B------:R-:W-:-:S03]  /*3710*/  UMOV UR8, 0x400 ;  /* 0x0000040000087882 */ /* 0x000fc60000000000 */
[----:B------:R-:W3:Y:S01]  /*3720*/  LDC R19, c[0x0][0x370] ;  /* 0x0000dc00ff137b82 */ /* 0x000ee20000000800 */
[----:B------:R-:W-:-:S07]  /*3730*/  UPLOP3.LUT UP1, UPT, UPT, UPT, UPT, 0x40, 0x4 ;  /* 0x000000000004789c */ /* 0x000fce0003f2e870 */
[----:B------:R-:W3:Y:S01]  /*3740*/  LDC R2, c[0x0][0xb0c] ;  /* 0x0002c300ff027b82 */ /* 0x000ee20000000800 */
[----:B-1----:R-:W-:Y:S02]  /*3750*/  UISETP.NE.U32.AND UP2, UPT, UR6, URZ, UPT ;  /* 0x000000ff0600728c */ /* 0x002fe4000bf45070 */
[----:B------:R-:W-:Y:S02]  /*3760*/  ULEA UR6, UR37, UR8, 0x18 ;  /* 0x0000000825067291 */ /* 0x000fe4000f8ec0ff */
[----:B------:R-:W-:Y:S02]  /*3770*/  UISETP.NE.AND.EX UP2, UPT, UR7, URZ, UPT, UP2 ;  /* 0x000000ff0700728c */ /* 0x000fe4000bf45320 */
[----:B------:R-:W-:Y:S01]  /*3780*/  UIADD3 UR7, UPT, UPT, UR6, 0x20, URZ ;  /* 0x0000002006077890 */ /* 0x000fe2000fffe0ff */
[----:B------:R-:W1:Y:S01]  /*3790*/  LDC R18, c[0x0][0xb20] ;  /* 0x0002c800ff127b82 */ /* 0x000e620000000800 */
[----:B----4-:R-:W-:Y:S01]  /*37a0*/  UISETP.NE.U32.AND UP3, UPT, UR4, URZ, UPT ;  /* 0x000000ff0400728c */ /* 0x010fe2000bf65070 */
[----:B--2---:R-:W-:Y:S01]  /*37b0*/  ISETP.NE.AND P1, PT, R0, 0x1, PT ;  /* 0x000000010000780c */ /* 0x004fe20003f25270 */
[----:B------:R-:W-:-:S02]  /*37c0*/  UPRMT UR37, UR37, 0x654, UR7 ;  /* 0x0000065425257896 */ /* 0x000fc40008000007 */
[----:B------:R-:W-:-:S03]  /*37d0*/  UISETP.NE.AND.EX UP3, UPT, UR5, URZ, UPT, UP3 ;  /* 0x000000ff0500728c */ /* 0x000fc6000bf65330 */
[----:B------:R-:W2:Y:S08]  /*37e0*/  LDC.64 R32, c[0x0][0x348] ;  /* 0x0000d200ff207b82 */ /* 0x000eb00000000a00 */
[----:B------:R-:W4:Y:S08]  /*37f0*/  LDC.64 R16, c[0x0][0xb10] ;  /* 0x0002c400ff107b82 */ /* 0x000f300000000a00 */
[----:B------:R-:W1:Y:S08]  /*3800*/  LDC.64 R6, c[0x0][0xb18] ;  /* 0x0002c600ff067b82 */ /* 0x000e700000000a00 */
[----:B------:R-:W1:Y:S08]  /*3810*/  LDC.64 R4, c[0x0][0xb28] ;  /* 0x0002ca00ff047b82 */ /* 0x000e700000000a00 */
[----:B---3--:R-:W1:Y:S02]  /*3820*/  LDC R24, c[0x0][0x374] ;  /* 0x0000dd00ff187b82 */ /* 0x008e640000000800 */
.L_x_73:
[C---:B------:R-:W-:Y:S02]  /*3830*/  LEA R0, R29.reuse, UR6, 0x3 ;  /* 0x000000061d007c11 */ /* 0x040fe4000f8e18ff */
[----:B------:R-:W-:Y:S02]  /*3840*/  SHF.L.U32 R3, R28, 0x1f, RZ ;  /* 0x0000001f1c037819 */ /* 0x000fe400000006ff */
[----:B------:R-:W-:Y:S02]  /*3850*/  LEA R20, R29, UR6, 0x4 ;  /* 0x000000061d147c11 */ /* 0x000fe4000f8e20ff */
[----:B---3--:R-:W3:Y:S02]  /*3860*/  SYNCS.PHASECHK.TRANS64.TRYWAIT P0, [R0+URZ+0x40], R3 ;  /* 0x00004003000075a7 */ /* 0x008ee400080011ff */
[----:B---3--:R-:W-:Y:S05]  /*3870*/  @!P0 BRA `(.L_x_66) ;  /* 0x0000002800f88947 */ /* 0x008fea0003800000 */
.L_x_116:
[----:B------:R-:W-:Y:S01]  /*3880*/  ISETP.GE.AND P0, PT, R40, 0x1, PT ;  /* 0x000000012800780c */ /* 0x000fe20003f06270 */
[----:B------:R-:W1:Y:S01]  /*3890*/  LDS.128 R20, [R20+0xd0] ;  /* 0x0000d00014147984 */ /* 0x000e620000000c00 */
[----:B------:R-:W-:Y:S01]  /*38a0*/  ISETP.NE.U32.AND P4, PT, RZ, UR4, PT ;  /* 0x00000004ff007c0c */ /* 0x000fe2000bf85070 */
[----:B---3--:R-:W-:Y:S01]  /*38b0*/  VIADD R0, R0, 0x50 ;  /* 0x0000005000007836 */ /* 0x008fe20000000000 */
[----:B------:R-:W-:Y:S02]  /*38c0*/  SHF.L.U32 R26, R30, 0x1f, RZ ;  /* 0x0000001f1e1a7819 */ /* 0x000fe400000006ff */
[----:B------:R-:W-:Y:S02]  /*38d0*/  ISETP.NE.AND.EX P4, PT, RZ, UR5, PT, P4 ;  /* 0x00000005ff007c0c */ /* 0x000fe4000bf85340 */
[----:B------:R-:W-:Y:S01]  /*38e0*/  PRMT R0, RZ, 0x654, R0 ;  /* 0x00000654ff007816 */ /* 0x000fe20000000000 */
[----:B------:R-:W-:Y:S01]  /*38f0*/  @!PT LDS RZ, [RZ] ;  /* 0x00000000fffff984 */ /* 0x000fe20000000800 */
[----:B------:R-:W-:Y:S01]  /*3900*/  @!PT LDS RZ, [RZ] ;  /* 0x00000000fffff984 */ /* 0x000fe20000000800 */
[----:B------:R-:W-:Y:S01]  /*3910*/  @!PT LDS RZ, [RZ] ;  /* 0x00000000fffff984 */ /* 0x000fe20000000800 */
[----:B------:R-:W-:Y:S01]  /*3920*/  @!PT LDS RZ, [RZ] ;  /* 0x00000000fffff984 */ /* 0x000fe20000000800 */
[----:B------:R3:W-:Y:S06]  /*3930*/  MEMBAR.ALL.CTA ;  /* 0x0000000000007992 */ /* 0x0007ec0000008000 */
[----:B---3--:R-:W3:Y:S02]  /*3940*/  FENCE.VIEW.ASYNC.S ;  /* 0x00000000000073c6 */ /* 0x008ee40000000000 */
[----:B---3--:R3:W-:Y:S01]  /*3950*/  SYNCS.ARRIVE.TRANS64.RED.A1T0 RZ, [R0+URZ], RZ ;  /* 0x000000ff00ff79a7 */ /* 0x0087e200081004ff */
[----:B-1----:R-:W-:Y:S11]  /*3960*/  LOP3.LUT P3, RZ, R22, 0x1, RZ, 0xc0, !PT ;  /* 0x0000000116ff7812 */ /* 0x002ff6000786c0ff */
[----:B------:R-:W-:Y:S02]  /*3970*/  @!UPT UIADD3 URZ, UPT, UPT, URZ, URZ, URZ ;  /* 0x000000fffffff290 */ /* 0x000fe4000fffe0ff */
[----:B------:R-:W-:Y:S02]  /*3980*/  @P3 MOV R13, R20 ;  /* 0x00000014000d3202 */ /* 0x000fe40000000f00 */
[----:B------:R-:W-:Y:S01]  /*3990*/  @P3 LOP3.LUT R8, R21, 0xffff, RZ, 0xc0, !PT ;  /* 0x0000ffff15083812 */ /* 0x000fe200078ec0ff */
[----:B---3--:R-:W-:Y:S06]  /*39a0*/  @!P0 BRA `(.L_x_67) ;  /* 0x0000000000a48947 */ /* 0x008fec0003800000 */
[----:B------:R-:W-:Y:S01]  /*39b0*/  IMAD.HI.U32 R31, R24, R7, RZ ;  /* 0x00000007181f7227 */ /* 0x000fe200078e00ff */
[----:B------:R-:W-:Y:S02]  /*39c0*/  ISETP.NE.AND P0, PT, R6, 0x1, PT ;  /* 0x000000010600780c */ /* 0x000fe40003f05270 */
[----:B------:R-:W-:Y:S01]  /*39d0*/  ISETP.NE.AND P2, PT, R40, 0x1, PT ;  /* 0x000000012800780c */ /* 0x000fe20003f45270 */
[----:B----4-:R-:W-:Y:S01]  /*39e0*/  IMAD.HI.U32 R34, R19, R16, RZ ;  /* 0x0000001013227227 */ /* 0x010fe200078e00ff */
[----:B------:R-:W-:Y:S02]  /*39f0*/  SHF.R.U32.HI R31, RZ, R18, R31 ;  /* 0x00000012ff1f7219 */ /* 0x000fe4000001161f */
[----:B------:R-:W-:Y:S01]  /*3a00*/  ISETP.NE.AND P5, PT, R2, 0x1, PT ;  /* 0x000000010200780c */ /* 0x000fe20003fa5270 */
[----:B------:R-:W-:Y:S01]  /*3a10*/  IMAD.HI.U32 R36, R13, R16, RZ ;  /* 0x000000100d247227 */ /* 0x000fe200078e00ff */
[----:B------:R-:W-:Y:S02]  /*3a20*/  SHF.R.U32.HI R34, RZ, R17, R34 ;  /* 0x00000011ff227219 */ /* 0x000fe40000011622 */
[----:B------:R-:W-:Y:S01]  /*3a30*/  SEL R3, R24, R31, !P0 ;  /* 0x0000001f18037207 */ /* 0x000fe20004000000 */
[C---:B------:R-:W-:Y:S01]  /*3a40*/  IMAD.HI.U32 R31, R8.reuse, R7, RZ ;  /* 0x00000007081f7227 */ /* 0x040fe200078e00ff */
[----:B------:R-:W-:Y:S02]  /*3a50*/  SEL R11, R19, R34, !P5 ;  /* 0x00000022130b7207 */ /* 0x000fe40006800000 */
[----:B------:R-:W-:Y:S01]  /*3a60*/  SHF.R.U32.HI R36, RZ, R17, R36 ;  /* 0x00000011ff247219 */ /* 0x000fe20000011624 */
[----:B------:R-:W-:Y:S01]  /*3a70*/  IMAD.HI.U32 R38, R3, R4, RZ ;  /* 0x0000000403267227 */ /* 0x000fe200078e00ff */
[----:B------:R-:W-:Y:S03]  /*3a80*/  SHF.R.U32.HI R31, RZ, R18, R31 ;  /* 0x00000012ff1f7219 */ /* 0x000fe6000001161f */
[----:B------:R-:W-:Y:S01]  /*3a90*/  IMAD.HI.U32 R34, R11, R4, RZ ;  /* 0x000000040b227227 */ /* 0x000fe200078e00ff */
[----:B------:R-:W-:Y:S02]  /*3aa0*/  @P2 SHF.R.U32.HI R3, RZ, R5, R38 ;  /* 0x00000005ff032219 */ /* 0x000fe40000011626 */
[----:B------:R-:W-:Y:S02]  /*3ab0*/  SEL R9, R8, R31, !P0 ;  /* 0x0000001f08097207 */ /* 0x000fe40004000000 */
[----:B------:R-:W-:Y:S01]  /*3ac0*/  @P2 SHF.R.U32.HI R11, RZ, R5, R34 ;  /* 0x00000005ff0b2219 */ /* 0x000fe20000011622 */
[C---:B------:R-:W-:Y:S01]  /*3ad0*/  IMAD R10, R40.reuse, R3, RZ ;  /* 0x00000003280a7224 */ /* 0x040fe200078e02ff */
[----:B------:R-:W-:Y:S01]  /*3ae0*/  SEL R3, R13, R36, !P5 ;  /* 0x000000240d037207 */ /* 0x000fe20006800000 */
[C---:B------:R-:W-:Y:S03]  /*3af0*/  IMAD.HI.U32 R14, R9.reuse, R4, RZ ;  /* 0x00000004090e7227 */ /* 0x040fe600078e00ff */
[----:B------:R-:W-:Y:S01]  /*3b00*/  ISETP.GE.AND P0, PT, R9, R10, PT ;  /* 0x0000000a0900720c */ /* 0x000fe20003f06270 */
[C---:B------:R-:W-:Y:S01]  /*3b10*/  IMAD R12, R40.reuse, R11, RZ ;  /* 0x0000000b280c7224 */ /* 0x040fe200078e02ff */
[-C--:B------:R-:W-:Y:S04]  /*3b20*/  SHF.R.U32.HI R14, RZ, R5.reuse, R14 ;  /* 0x00000005ff0e7219 */ /* 0x080fe8000001160e */
[----:B------:R-:W-:Y:S02]  /*3b30*/  ISETP.GE.OR P0, PT, R3, R12, P0 ;  /* 0x0000000c0300720c */ /* 0x000fe40000706670 */
[----:B------:R-:W-:Y:S05]  /*3b40*/  SEL R15, R9, R14, !P2 ;  /* 0x0000000e090f7207 */ /* 0x000fea0005000000 */
[----:B------:R-:W-:Y:S04]  /*3b50*/  IMAD.MOV R14, RZ, RZ, -R15 ;  /* 0x000000ffff0e7224 */ /* 0x000fe800078e0a0f */
[----:B------:R-:W-:Y:S02]  /*3b60*/  IMAD R14, R40, R14, R9 ;  /* 0x0000000e280e7224 */ /* 0x000fe400078e0209 */
[C---:B------:R-:W-:Y:S05]  /*3b70*/  @!P0 IMAD.HI.U32 R10, R3.reuse, R4, RZ ;  /* 0x00000004030a8227 */ /* 0x040fea00078e00ff */
[----:B------:R-:W-:Y:S04]  /*3b80*/  @!P0 SHF.R.U32.HI R10, RZ, R5, R10 ;  /* 0x00000005ff0a8219 */ /* 0x000fe8000001160a */
[----:B------:R-:W-:Y:S01]  /*3b90*/  @!P0 SEL R0, R3, R10, !P2 ;  /* 0x0000000a03008207 */ /* 0x000fe20005000000 */
[----:B------:R-:W-:Y:S03]  /*3ba0*/  IMAD.MOV R10, RZ, RZ, -R3 ;  /* 0x000000ffff0a7224 */ /* 0x000fe600078e0a03 */
[----:B------:R-:W-:Y:S01]  /*3bb0*/  @!P0 IADD3 R15, PT, PT, R15, -R0, RZ ;  /* 0x800000000f0f8210 */ /* 0x000fe20007ffe0ff */
[----:B------:R-:W-:Y:S01]  /*3bc0*/  @!P0 IMAD R0, R11, R14, R0 ;  /* 0x0000000e0b008224 */ /* 0x000fe200078e0200 */
[----:B------:R-:W-:Y:S01]  /*3bd0*/  IADD3 R11, PT, PT, -R9, RZ, RZ ;  /* 0x000000ff090b7210 */ /* 0x000fe20007ffe1ff */
[----:B------:R-:W-:Y:S02]  /*3be0*/  IMAD R13, R2, R10, R13 ;  /* 0x0000000a020d7224 */ /* 0x000fe400078e020d */
[----:B------:R-:W-:Y:S02]  /*3bf0*/  @!P0 IMAD R9, R15, R40, R3 ;  /* 0x000000280f098224 */ /* 0x000fe400078e0203 */
[----:B------:R-:W-:Y:S02]  /*3c00*/  @!P0 IMAD.MOV.U32 R3, RZ, RZ, R0 ;  /* 0x000000ffff038224 */ /* 0x000fe400078e0000 */
[----:B------:R-:W-:Y:S02]  /*3c10*/  IMAD R8, R6, R11, R8 ;  /* 0x0000000b06087224 */ /* 0x000fe400078e0208 */
[----:B------:R-:W-:Y:S02]  /*3c20*/  IMAD R13, R3, R2, R13 ;  /* 0x00000002030d7224 */ /* 0x000fe400078e020d */
[----:B------:R-:W-:Y:S02]  /*3c30*/  IMAD R8, R9, R6, R8 ;  /* 0x0000000609087224 */ /* 0x000fe400078e0208 */
.L_x_67:
[----:B------:R-:W-:Y:S05]  /*3c40*/  BRA.U UP1, `(.L_x_68) ;  /* 0x0000000101107547 */ /* 0x000fea000b800000 */
[----:B------:R-:W-:Y:S04]  /*3c50*/  MOV R0, UR13 ;  /* 0x0000000d00007c02 */ /* 0x000fe80008000f00 */
[----:B------:R-:W-:Y:S04]  /*3c60*/  SHF.L.U32 R3, R0, 0x1f, RZ ;  /* 0x0000001f00037819 */ /* 0x000fe800000006ff */
[----:B------:R-:W1:Y:S02]  /*3c70*/  SYNCS.PHASECHK.TRANS64.TRYWAIT P0, [UR6+0x38], R3 ;  /* 0x00003803ff0075a7 */ /* 0x000e640008001106 */
[----:B-1----:R-:W-:Y:S05]  /*3c80*/  @!P0 BRA `(.L_x_69) ;  /* 0x0000002800088947 */ /* 0x002fea0003800000 */
.L_x_68:
[----:B------:R-:W-:Y:S05]  /*3c90*/  BRA.U !UP3, `(.L_x_70) ;  /* 0x000000010b347547 */ /* 0x000fea000b800000 */
[----:B------:R-:W-:Y:S01]  /*3ca0*/  UPLOP3.LUT UP0, UPT, UPT, UPT, UP2, 0x80, 0x8 ;  /* 0x000000000008789c */ /* 0x000fe20003f0f020 */
[----:B-1----:R-:W-:Y:S02]  /*3cb0*/  HFMA2 R0, -RZ, RZ, 0, 5.9604644775390625e-08 ;  /* 0x00000001ff007431 */ /* 0x002fe400000001ff */
[----:B------:R-:W-:Y:S03]  /*3cc0*/  IMAD.MOV.U32 R96, RZ, RZ, 0x1 ;  /* 0x00000001ff607424 */ /* 0x000fe600078e00ff */
[----:B------:R-:W-:Y:S05]  /*3cd0*/  PLOP3.LUT P0, PT, PT, PT, UP0, 0x80, 0x8 ;  /* 0x000000000008781c */ /* 0x000fea0003f0f008 */
[----:B------:R-:W1:Y:S01]  /*3ce0*/  @UP0 LDCU.64 UR8, c[0x0][0x888] ;  /* 0x00011100ff0807ac */ /* 0x000e620008000a00 */
[----:B------:R-:W-:Y:S07]  /*3cf0*/  @UP0 UIMAD UR7, UR36, UR4, URZ ;  /* 0x00000004240702a4 */ /* 0x000fee000f8e02ff */
[----:B------:R-:W-:Y:S01]  /*3d00*/  @!P0 PRMT R96, R0, 0x7610, R96 ;  /* 0x0000761000608816 */ /* 0x000fe20000000060 */
[----:B-1----:R-:W-:Y:S03]  /*3d10*/  @UP0 UIMAD.WIDE UR8, UR7, 0x4, UR8 ;  /* 0x00000004070808a5 */ /* 0x002fe6000f8e0208 */
[----:B------:R-:W1:Y:S03]  /*3d20*/  @!UP0 LDCU UR7, c[0x0][0x880] ;  /* 0x00011000ff0787ac */ /* 0x000e660008000800 */
[----:B------:R-:W-:Y:S01]  /*3d30*/  IMAD.U32 R10, RZ, RZ, UR8 ;  /* 0x00000008ff0a7e24 */ /* 0x000fe2000f8e00ff */
[----:B------:R-:W-:Y:S05]  /*3d40*/  MOV R11, UR9 ;  /* 0x00000009000b7c02 */ /* 0x000fea0008000f00 */
[----:B-----5:R3:W5:Y:S02]  /*3d50*/  @P0 LDG.E R49, desc[UR40][R10.64] ;  /* 0x000000280a310981 */ /* 0x020764000c1e1900 */
[----:B-1-3--:R-:W-:Y:S07]  /*3d60*/  @!P0 IMAD.U32 R49, RZ, RZ, UR7 ;  /* 0x00000007ff318e24 */ /* 0x00afee000f8e00ff */
.L_x_70:
[----:B-----5:R-:W-:Y:S01]  /*3d70*/  @!P4 FSETP.EQ.AND P5, PT, R49, RZ, PT ;  /* 0x000000ff3100c20b */ /* 0x020fe20003fa2000 */
[----:B------:R-:W-:Y:S01]  /*3d80*/  @!UPT UIADD3 URZ, UPT, UPT, URZ, URZ, URZ ;  /* 0x000000fffffff290 */ /* 0x000fe2000fffe0ff */
[----:B------:R-:W-:Y:S11]  /*3d90*/  @!P4 BRA `(.L_x_71) ;  /* 0x000000000014c947 */ /* 0x000ff60003800000 */
[----:B------:R-:W-:Y:S02]  /*3da0*/  LOP3.LUT P0, RZ, R96, 0xff, RZ, 0xc0, !PT ;  /* 0x000000ff60ff7812 */ /* 0x000fe4000780c0ff */
[----:B------:R-:W-:Y:S04]  /*3db0*/  PLOP3.LUT P5, PT, PT, PT, UP0, 0x80, 0x8 ;  /* 0x000000000008781c */ /* 0x000fe80003faf008 */
[----:B------:R-:W-:Y:S07]  /*3dc0*/  PLOP3.LUT P5, PT, P5, PT, PT, 0x8, 0x80 ;  /* 0x000000000080781c */ /* 0x000fee0002fae170 */
[----:B------:R-:W-:Y:S11]  /*3dd0*/  @P0 FSETP.EQ.AND P5, PT, R49, RZ, PT ;  /* 0x000000ff3100020b */ /* 0x000ff60003fa2000 */
[----:B------:R-:W-:Y:S02]  /*3de0*/  @!UPT UIADD3 URZ, UPT, UPT, URZ, URZ, URZ ;  /* 0x000000fffffff290 */ /* 0x000fe4000fffe0ff */
.L_x_71:
[----:B------:R-:W3:Y:S01]  /*3df0*/  SYNCS.PHASECHK.TRANS64.TRYWAIT P4, [UR6+0x28], R26 ;  /* 0x0000281aff0075a7 */ /* 0x000ee20008081106 */
[----:B------:R-:W-:Y:S01]  /*3e00*/  @P3 SHF.R.U32.HI R27, RZ, 0x10, R21 ;  /* 0x00000010ff1b3819 */ /* 0x000fe20000011615 */
[----:B------:R-:W-:Y:S01]  /*3e10*/  VIADD R29, R29, 0x1 ;  /* 0x000000011d1d7836 */ /* 0x000fe20000000000 */
[----:B------:R-:W5:Y:S08]  /*3e20*/  LDC.64 R14, c[0x0][0xb10] ;  /* 0x0002c400ff0e7b82 */ /* 0x000f700000000a00 */
[----:B------:R-:W2:Y:S08]  /*3e30*/  LDC.64 R10, c[0x0][0xb18] ;  /* 0x0002c600ff0a7b82 */ /* 0x000eb00000000a00 */
[----:B-1----:R-:W1:Y:S08]  /*3e40*/  @!P1 LDC R0, c[0x0][0xb20] ;  /* 0x0002c800ff009b82 */ /* 0x002e700000000800 */
[----:B------:R-:W4:Y:S01]  /*3e50*/  @!P1 LDC R3, c[0x0][0xb0c] ;  /* 0x0002c300ff039b82 */ /* 0x000f220000000800 */
[----:B-----5:R-:W-:Y:S05]  /*3e60*/  @!P1 IMAD.HI.U32 R14, R13, R14, RZ ;  /* 0x0000000e0d0e9227 */ /* 0x020fea00078e00ff */
[----:B------:R-:W-:Y:S01]  /*3e70*/  @!P1 SHF.R.U32.HI R14, RZ, R15, R14 ;  /* 0x0000000fff0e9219 */ /* 0x000fe2000001160e */
[----:B--2---:R-:W-:Y:S01]  /*3e80*/  @!P1 IMAD.HI.U32 R11, R8, R11, RZ ;  /* 0x0000000b080b9227 */ /* 0x004fe200078e00ff */
[----:B------:R-:W-:Y:S04]  /*3e90*/  @!P1 ISETP.NE.AND P0, PT, R10, 0x1, PT ;  /* 0x000000010a00980c */ /* 0x000fe80003f05270 */
[----:B-1----:R-:W-:Y:S02]  /*3ea0*/  @!P1 SHF.R.U32.HI R9, RZ, R0, R11 ;  /* 0x00000000ff099219 */ /* 0x002fe4000001160b */
[----:B----4-:R-:W-:Y:S02]  /*3eb0*/  @!P1 ISETP.NE.AND P2, PT, R3, 0x1, PT ;  /* 0x000000010300980c */ /* 0x010fe40003f45270 */
[----:B------:R-:W-:Y:S02]  /*3ec0*/  @!P1 SEL R9, R8, R9, !P0 ;  /* 0x0000000908099207 */ /* 0x000fe40004000000 */
[----:B------:R-:W-:Y:S02]  /*3ed0*/  ELECT P0, URZ, PT ;  /* 0x0000000000ff782f */ /* 0x000fe40003800000 */
[----:B------:R-:W-:Y:S05]  /*3ee0*/  @!P1 SEL R14, R13, R14, !P2 ;  /* 0x0000000e0d0e9207 */ /* 0x000fea0005000000 */
[----:B------:R-:W-:Y:S02]  /*3ef0*/  @!P1 IMAD.IADD R0, R9, 0x1, -R14 ;  /* 0x0000000109009824 */ /* 0x000fe400078e0a0e */
[----:B------:R-:W-:Y:S02]  /*3f00*/  @!P1 IMAD.IADD R9, R14, 0x1, -R9 ;  /* 0x000000010e099824 */ /* 0x000fe400078e0a09 */
[----:B------:R-:W-:Y:S02]  /*3f10*/  @!P1 IMAD R13, R0, R3, R13 ;  /* 0x00000003000d9224 */ /* 0x000fe400078e020d */
[----:B------:R-:W-:Y:S01]  /*3f20*/  @!P1 IMAD R8, R9, R10, R8 ;  /* 0x0000000a09089224 */ /* 0x000fe200078e0208 */
[----:B---3--:R-:W-:Y:S06]  /*3f30*/  @!P4 BRA `(.L_x_72) ;  /* 0x000000240074c947 */ /* 0x008fec0003800000 */
.L_x_119:
[----:B------:R-:W-:Y:S01]  /*3f40*/  PLOP3.LUT P5, PT, P5, P0, PT, 0xf2, 0x2f ;  /* 0x00000000002f781c */ /* 0x000fe20002fa1e72 */
[----:B------:R-:W-:Y:S01]  /*3f50*/  UMOV UR14, 0x0 ;  /* 0x00000000000e7882 */ /* 0x000fe20000000000 */
[----:B------:R-:W-:Y:S01]  /*3f60*/  LOP3.LUT R30, R30, 0x1, RZ, 0x3c, !PT ;  /* 0x000000011e1e7812 */ /* 0x000fe200078e3cff */
[----:B------:R-:W-:Y:S01]  /*3f70*/  UMOV UR15, 0x10000000 ;  /* 0x10000000000f7882 */ /* 0x000fe20000000000 */
[----:B------:R-:W-:Y:S01]  /*3f80*/  UMOV UR12, UR36 ;  /* 0x00000024000c7c82 */ /* 0x000fe20008000000 */
[----:B------:R-:W-:Y:S08]  /*3f90*/  @P3 R2UR UR36, R27 ;  /* 0x000000001b2432ca */ /* 0x000ff000000e0000 */
[----:B-1----:R-:W-:Y:S01]  /*3fa0*/  @!P5 IADD3 R3, P0, PT, R32, 0x580, RZ ;  /* 0x000005802003d810 */ /* 0x002fe20007f1e0ff */
[----:B------:R-:W-:Y:S01]  /*3fb0*/  @!P5 IMAD.SHL.U32 R91, R91, 0x40, RZ ;  /* 0x000000405b5bd824 */ /* 0x000fe200078e00ff */
[----:B------:R-:W-:Y:S01]  /*3fc0*/  VOTEU.ALL UP1, P5 ;  /* 0x0000000000ff7886 */ /* 0x000fe20002820000 */
[----:B------:R-:W-:Y:S01]  /*3fd0*/  @!P5 IMAD.SHL.U32 R97, R97, 0x40, RZ ;  /* 0x000000406161d824 */ /* 0x000fe200078e00ff */
[----:B------:R-:W-:Y:S01]  /*3fe0*/  @!P5 R2UR UR8, R3 ;  /* 0x000000000308d2ca */ /* 0x000fe200000e0000 */
[----:B------:R-:W-:Y:S01]  /*3ff0*/  @!P5 IMAD.X R0, RZ, RZ, R33, P0 ;  /* 0x000000ffff00d224 */ /* 0x000fe200000e0621 */
[----:B------:R-:W-:Y:S01]  /*4000*/  @!P5 R2UR UR10, R91 ;  /* 0x000000005b0ad2ca */ /* 0x000fe200000e0000 */
[----:B------:R-:W-:Y:S01]  /*4010*/  @!UP1 UIADD3 UR9, UPT, UPT, UR6, 0x20, URZ ;  /* 0x0000002006099890 */ /* 0x000fe2000fffe0ff */
[----:B------:R-:W-:Y:S01]  /*4020*/  @!P5 R2UR UR11, R97 ;  /* 0x00000000610bd2ca */ /* 0x000fe200000e0000 */
[----:B------:R-:W-:Y:S01]  /*4030*/  IMAD.IADD R91, R8, 0x1, R79 ;  /* 0x00000001085b7824 */ /* 0x000fe200078e024f */
[----:B------:R-:W-:Y:S01]  /*4040*/  @!P5 R2UR UR7, R0 ;  /* 0x000000000007d2ca */ /* 0x000fe200000e0000 */
[----:B------:R-:W-:Y:S01]  /*4050*/  IMAD.IADD R97, R13, 0x1, R90 ;  /* 0x000000010d617824 */ /* 0x000fe200078e025a */
[C---:B------:R-:W-:Y:S04]  /*4060*/  ISETP.NE.AND P0, PT, R29.reuse, 0x2, PT ;  /* 0x000000021d00780c */ /* 0x040fe80003f05270 */
[----:B------:R-:W-:Y:S01]  /*4070*/  SEL R3, RZ, 0x1, P0 ;  /* 0x00000001ff037807 */ /* 0x000fe20000000000 */
[----:B------:R-:W-:Y:S01]  /*4080*/  IMAD.U32 R10, RZ, RZ, UR8 ;  /* 0x00000008ff0a7e24 */ /* 0x000fe2000f8e00ff */
[----:B------:R-:W-:Y:S01]  /*4090*/  @!UP1 UIADD3 UR8, UPT, UPT, UR6, 0x200, URZ ;  /* 0x0000020006089890 */ /* 0x000fe2000fffe0ff */
[----:B------:R-:W-:Y:S01]  /*40a0*/  SEL R29, R29, RZ, P0 ;  /* 0x000000ff1d1d7207 */ /* 0x000fe20000000000 */
[----:B------:R-:W-:Y:S01]  /*40b0*/  VOTEU.ALL UP1, P5 ;  /* 0x0000000000ff7886 */ /* 0x000fe20002820000 */
[----:B------:R-:W-:Y:S02]  /*40c0*/  LOP3.LUT R28, R28, R3, RZ, 0x3c, !PT ;  /* 0x000000031c1c7212 */ /* 0x000fe400078e3cff */
[----:B------:R-:W-:Y:S01]  /*40d0*/  IMAD.U32 R11, RZ, RZ, UR7 ;  /* 0x00000007ff0b7e24 */ /* 0x000fe2000f8e00ff */
[----:B------:R-:W-:Y:S04]  /*40e0*/  @!P5 R2UR UR16, R10 ;  /* 0x000000000a10d2ca */ /* 0x000fe800000e0000 */
[----:B------:R-:W-:Y:S11]  /*40f0*/  @!P5 R2UR UR17, R11 ;  /* 0x000000000b11d2ca */ /* 0x000ff600000e0000 */
[----:B------:R-:W-:Y:S02]  /*4100*/  @!UPT UIADD3 URZ, UPT, UPT, URZ, URZ, URZ ;  /* 0x000000fffffff290 */ /* 0x000fe4000fffe0ff */
[----:B------:R3:W-:Y:S01]  /*4110*/  @!UP1 UTMALDG.3D [UR8], [UR16], desc[UR14] ;  /* 0x00000e08100095b4 */ /* 0x0007e20008011000 */
[----:B------:R3:W-:Y:S01]  /*4120*/  @!P5 SYNCS.ARRIVE.TRANS64.RED.A0TR RZ, [UR6+0x20], R25 ;  /* 0x00002019ffffd9a7 */ /* 0x0007e20008300406 */
[----:B------:R-:W-:Y:S01]  /*4130*/  UPLOP3.LUT UP1, UPT, UPT, UPT, UPT, 0x80, 0x8 ;  /* 0x000000000008789c */ /* 0x000fe20003f2f070 */
[----:B------:R-:W-:Y:S01]  /*4140*/  SYNCS.ARRIVE.TRANS64.RED.A1T0 RZ, [UR37], RZ ;  /* 0x000000ffffff79a7 */ /* 0x000fe20008100425 */
[----:B------:R-:W-:Y:S09]  /*4150*/  @P3 BRA `(.L_x_73) ;  /* 0xfffffff400b43947 */ /* 0x000ff2000383ffff */
[----:B------:R-:W-:Y:S07]  /*4160*/  MOV R0, UR6 ;  /* 0x0000000600007c02 */ /* 0x000fee0008000f00 */
.L_x_74:
[----:B-1----:R-:W-:-:S04]  /*4170*/  SHF.L.U32 R3, R30, 0x1f, RZ ;  /* 0x0000001f1e037819 */ /* 0x002fc800000006ff */
[----:B------:R1:W2:Y:S03]  /*4180*/  SYNCS.PHASECHK.TRANS64.TRYWAIT P0, [R0+URZ+0x28], R3 ;  /* 0x00002803000075a7 */ /* 0x0002a600080011ff */
[----:B--2---:R-:W-:Y:S05]  /*4190*/  @!P0 NANOSLEEP.SYNCS 0x989680 ;  /* 0x009896800000895d */ /* 0x004fea0003900000 */
[----:B------:R-:W2:Y:S02]  /*41a0*/  @!P0 SYNCS.PHASECHK.TRANS64 P0, [R0+URZ+0x28], R3 ;  /* 0x00002803000085a7 */ /* 0x000ea400080010ff */
[----:B--23--:R-:W-:Y:S05]  /*41b0*/  @P0 EXIT ;  /* 0x000000000000094d */ /* 0x00cfea0003800000 */
[----:B------:R-:W-:Y:S05]  /*41c0*/  BRA `(.L_x_74) ;  /* 0xfffffffc00e87947 */ /* 0x000fea000383ffff */
.L_x_65:
[----:B------:R-:W-:-:S06]  /*41d0*/  UISETP.GE.AND UP1, UPT, UR8, 0x4, UPT ;  /* 0x000000040800788c */ /* 0x000fcc000bf26270 */
[----:B------:R-:W-:-:S13]  /*41e0*/  PLOP3.LUT P0, PT, PT, PT, UP1, 0x80, 0x8 ;  /* 0x000000000008781c */ /* 0x000fda0003f0f018 */
[----:B------:R-:W-:Y:S05]  /*41f0*/  @!P0 EXIT ;  /* 0x000000000000894d */ /* 0x000fea0003800000 */
[----:B------:R-:W-:Y:S01]  /*4200*/  BAR.SYNC.DEFER_BLOCKING 0x6, 0xa0 ;  /* 0x0182800000007b1d */ /* 0x000fe20000010000 */
[C---:B------:R-:W-:Y:S02]  /*4210*/  IMAD.SHL.U32 R5, R101.reuse, 0x40, RZ ;  /* 0x0000004065057824 */ /* 0x040fe400078e00ff */
[----:B------:R-:W-:Y:S02]  /*4220*/  HFMA2 R111, -RZ, RZ, 0, 0 ;  /* 0x00000000ff6f7431 */ /* 0x000fe400000001ff */
[C---:B------:R-:W-:Y:S01]  /*4230*/  IMAD.SHL.U32 R0, R101.reuse, 0x20, RZ ;  /* 0x0000002065007824 */ /* 0x040fe200078e00ff */
[----:B------:R-:W-:Y:S01]  /*4240*/  CS2R R106, SRZ ;  /* 0x00000000006a7805 */ /* 0x000fe2000001ff00 */
[----:B------:R-:W-:Y:S01]  /*4250*/  IMAD.SHL.U32 R2, R101, 0x2, RZ ;  /* 0x0000000265027824 */ /* 0x000fe200078e00ff */
[----:B------:R-:W-:Y:S01]  /*4260*/  UMOV UR43, 0x400 ;  /* 0x00000400002b7882 */ /* 0x000fe20000000000 */
[----:B------:R-:W1:Y:S01]  /*4270*/  LDC R99, c[0x0][0x370] ;  /* 0x0000dc00ff637b82 */ /* 0x000e620000000800 */
[----:B------:R-:W-:Y:S01]  /*4280*/  ULEA UR43, UR37, UR43, 0x18 ;  /* 0x0000002b252b7291 */ /* 0x000fe2000f8ec0ff */
[----:B------:R-:W-:Y:S01]  /*4290*/  LOP3.LUT R7, R5, 0x180, RZ, 0xc0, !PT ;  /* 0x0000018005077812 */ /* 0x000fe200078ec0ff */
[C---:B------:R-:W-:Y:S01]  /*42a0*/  IMAD.SHL.U32 R103, R101.reuse, 0x8, RZ ;  /* 0x0000000865677824 */ /* 0x040fe200078e00ff */
[----:B------:R-:W-:Y:S01]  /*42b0*/  LOP3.LUT R0, R0, 0xc00, RZ, 0xc0, !PT ;  /* 0x00000c0000007812 */ /* 0x000fe200078ec0ff */
[----:B------:R-:W-:Y:S01]  /*42c0*/  IMAD.U32 R46, R101, 0x10000, RZ ;  /* 0x00010000652e7824 */ /* 0x000fe200078e00ff */
[----:B------:R-:W-:Y:S01]  /*42d0*/  LOP3.LUT R2, R7, 0x20, R2, 0xf8, !PT ;  /* 0x0000002007027812 */ /* 0x000fe200078ef802 */
[----:B------:R-:W-:Y:S01]  /*42e0*/  UIADD3 UR4, UPT, UPT, UR43, 0x1200, URZ ;  /* 0x000012002b047890 */ /* 0x000fe2000fffe0ff */
[----:B------:R-:W2:Y:S01]  /*42f0*/  LDC R42, c[0x0][0xb0c] ;  /* 0x0002c300ff2a7b82 */ /* 0x000ea20000000800 */
[----:B------:R-:W-:Y:S01]  /*4300*/  LOP3.LUT R0, R0, 0x40, R5, 0xf8, !PT ;  /* 0x0000004000007812 */ /* 0x000fe200078ef805 */
[----:B------:R-:W-:Y:S01]  /*4310*/  IMAD.MOV.U32 R44, RZ, RZ, RZ ;  /* 0x000000ffff2c7224 */ /* 0x000fe200078e00ff */
[----:B------:R-:W-:Y:S01]  /*4320*/  LOP3.LUT R103, R2, 0x30, R103, 0x78, !PT ;  /* 0x0000003002677812 */ /* 0x000fe200078e7867 */
[----:B------:R-:W-:Y:S01]  /*4330*/  IMAD.MOV.U32 R108, RZ, RZ, RZ ;  /* 0x000000ffff6c7224 */ /* 0x000fe200078e00ff */
[----:B------:R-:W-:Y:S01]  /*4340*/  LOP3.LUT R0, R0, 0x200, R5, 0xf8, !PT ;  /* 0x0000020000007812 */ /* 0x000fe200078ef805 */
[----:B------:R-:W-:Y:S01]  /*4350*/  IMAD.SHL.U32 R5, R101, 0x10, RZ ;  /* 0x0000001065057824 */ /* 0x000fe200078e00ff */
[----:B------:R-:W-:Y:S01]  /*4360*/  LOP3.LUT R46, R46, 0x600000, RZ, 0xc0, !PT ;  /* 0x006000002e2e7812 */ /* 0x000fe200078ec0ff */
[----:B------:R-:W4:Y:S01]  /*4370*/  LDC R98, c[0x0][0xb20] ;  /* 0x0002c800ff627b82 */ /* 0x000f220000000800 */
[----:B------:R-:W3:Y:S01]  /*4380*/  LDS R3, [UR43+0xf0] ;  /* 0x0000f02bff037984 */ /* 0x000ee20008000800 */
[----:B------:R-:W-:Y:S01]  /*4390*/  LOP3.LUT R103, R0, R103, RZ, 0xfc, !PT ;  /* 0x0000006700677212 */ /* 0x000fe200078efcff */
[----:B------:R-:W-:Y:S01]  /*43a0*/  IMAD.U32 R109, RZ, RZ, UR4 ;  /* 0x00000004ff6d7e24 */ /* 0x000fe2000f8e00ff */
[----:B------:R-:W-:Y:S01]  /*43b0*/  LOP3.LUT R5, R5, 0x20, RZ, 0xc0, !PT ;  /* 0x0000002005057812 */ /* 0x000fe200078ec0ff */
[----:B------:R-:W1:Y:S01]  /*43c0*/  LDCU.64 UR46, c[0x0][0x348] ;  /* 0x00006900ff2e77ac */ /* 0x000e620008000a00 */
[----:B------:R-:W-:-:S02]  /*43d0*/  IADD3 R102, PT, PT, R103, UR43, RZ ;  /* 0x0000002b67667c10 */ /* 0x000fc4000fffe0ff */
[----:B------:R-:W1:Y:S01]  /*43e0*/  LDC R41, c[0x0][0xb30] ;  /* 0x0002cc00ff297b82 */ /* 0x000e620000000800 */
[----:B------:R-:W1:Y:S01]  /*43f0*/  LDCU.64 UR38, c[0x0][0x888] ;  /* 0x00011100ff2677ac */ /* 0x000e620008000a00 */
[----:B------:R-:W-:Y:S01]  /*4400*/  IADD3 R102, PT, PT, -R5, 0x200, R102 ;  /* 0x0000020005667810 */ /* 0x000fe20007ffe166 */
[----:B------:R-:W-:-:S05]  /*4410*/  UIADD3 UR42, UPT, UPT, UR43, 0x200, URZ ;  /* 0x000002002b2a7890 */ /* 0x000fca000fffe0ff */
[----:B------:R-:W1:Y:S08]  /*4420*/  LDC.64 R88, c[0x0][0xb10] ;  /* 0x0002c400ff587b82 */ /* 0x000e700000000a00 */
[----:B------:R-:W1:Y:S08]  /*4430*/  LDC.64 R38, c[0x0][0xb18] ;  /* 0x0002c600ff267b82 */ /* 0x000e700000000a00 */
[----:B------:R-:W1:Y:S08]  /*4440*/  LDC.64 R84, c[0x0][0x888] ;  /* 0x00022200ff547b82 */ /* 0x000e700000000a00 */
[----:B------:R-:W1:Y:S01]  /*4450*/  LDC.64 R36, c[0x0][0xb28] ;  /* 0x0002ca00ff247b82 */ /* 0x000e620000000a00 */
[----:B---3--:R-:W-:-:S07]  /*4460*/  IMAD.IADD R46, R3, 0x1, R46 ;  /* 0x00000001032e7824 */ /* 0x008fce00078e022e */
[----:B------:R-:W3:Y:S08]  /*4470*/  LDC.64 R86, c[0x0][0x890] ;  /* 0x00022400ff567b82 */ /* 0x000ef00000000a00 */
[----:B------:R-:W1:Y:S08]  /*4480*/  LDC.64 R82, c[0x0][0x8b0] ;  /* 0x00022c00ff527b82 */ /* 0x000e700000000a00 */
[----:B------:R-:W1:Y:S08]  /*4490*/  LDC.64 R80, c[0x0][0x8a8] ;  /* 0x00022a00ff507b82 */ /* 0x000e700000000a00 */
[----:B--2-4-:R-:W1:Y:S02]  /*44a0*/  LDC R100, c[0x0][0x374] ;  /* 0x0000dd00ff647b82 */ /* 0x014e640000000800 */
.L_x_92:
[----:B------:R-:W-:Y:S02]  /*44b0*/  LEA R0, R111, UR43, 0x3 ;  /* 0x0000002b6f007c11 */ /* 0x000fe4000f8e18ff */
[----:B------:R-:W-:Y:S02]  /*44c0*/  SHF.L.U32 R3, R107, 0x1f, RZ ;  /* 0x0000001f6b037819 */ /* 0x000fe400000006ff */
[----:B------:R-:W-:Y:S02]  /*44d0*/  LEA R16, R111, UR43, 0x4 ;  /* 0x0000002b6f107c11 */ /* 0x000fe4000f8e20ff */
[----:B--2---:R-:W2:Y:S02]  /*44e0*/  SYNCS.PHASECHK.TRANS64.TRYWAIT P0, [R0+URZ+0x40], R3 ;  /* 0x00004003000075a7 */ /* 0x004ea400080011ff */
[----:B-12---:R-:W-:Y:S05]  /*44f0*/  @!P0 BRA `(.L_x_75) ;  /* 0x00000020001c8947 */ /* 0x006fea0003800000 */
.L_x_120:
[----:B------:R-:W4:Y:S01]  /*4500*/  LDC.64 R12, c[0x0][0xb10] ;  /* 0x0002c400ff0c7b82 */ /* 0x000f220000000a00 */
[----:B------:R-:W3:Y:S01]  /*4510*/  LDS.128 R16, [R16+0xd0] ;  /* 0x0000d00010107984 */ /* 0x000ee20000000c00 */
[----:B-1----:R-:W-:Y:S01]  /*4520*/  ISETP.NE.AND P1, PT, R41, 0x1, PT ;  /* 0x000000012900780c */ /* 0x002fe20003f25270 */
[----:B--2---:R-:W-:Y:S01]  /*4530*/  VIADD R0, R0, 0x50 ;  /* 0x0000005000007836 */ /* 0x004fe20000000000 */
[----:B------:R-:W-:Y:S04]  /*4540*/  ISETP.GE.AND P0, PT, R40, 0x1, PT ;  /* 0x000000012800780c */ /* 0x000fe80003f06270 */
[----:B------:R-:W1:Y:S01]  /*4550*/  LDC.64 R10, c[0x0][0xb18] ;  /* 0x0002c600ff0a7b82 */ /* 0x000e620000000a00 */
[----:B------:R-:W-:Y:S01]  /*4560*/  PRMT R0, RZ, 0x654, R0 ;  /* 0x00000654ff007816 */ /* 0x000fe20000000000 */
[----:B------:R-:W-:Y:S01]  /*4570*/  @!PT LDS RZ, [RZ] ;  /* 0x00000000fffff984 */ /* 0x000fe20000000800 */
[----:B------:R-:W-:Y:S01]  /*4580*/  @!PT LDS RZ, [RZ] ;  /* 0x00000000fffff984 */ /* 0x000fe20000000800 */
[----:B------:R-:W-:Y:S01]  /*4590*/  @!PT LDS RZ, [RZ] ;  /* 0x00000000fffff984 */ /* 0x000fe20000000800 */
[----:B------:R-:W-:Y:S01]  /*45a0*/  @!PT LDS RZ, [RZ] ;  /* 0x00000000fffff984 */ /* 0x000fe20000000800 */
[----:B------:R2:W-:Y:S06]  /*45b0*/  MEMBAR.ALL.CTA ;  /* 0x0000000000007992 */ /* 0x0005ec0000008000 */
[----:B--2---:R-:W2:Y:S01]  /*45c0*/  FENCE.VIEW.ASYNC.S ;  /* 0x00000000000073c6 */ /* 0x004ea20000000000 */
[----:B------:R-:W1:Y:S08]  /*45d0*/  @!P1 LDC R14, c[0x0][0xb20] ;  /* 0x0002c800ff0e9b82 */ /* 0x000e700000000800 */
[----:B------:R-:W1:Y:S01]  /*45e0*/  @!P1 LDC R9, c[0x0][0xb0c] ;  /* 0x0002c300ff099b82 */ /* 0x000e620000000800 */
[----:B--2---:R2:W-:Y:S01]  /*45f0*/  SYNCS.ARRIVE.TRANS64.RED.A1T0 RZ, [R0+URZ], RZ ;  /* 0x000000ff00ff79a7 */ /* 0x0045e200081004ff */
[----:B---3--:R-:W-:Y:S04]  /*4600*/  LOP3.LUT P4, RZ, R18, 0x1, RZ, 0xc0, !PT ;  /* 0x0000000112ff7812 */ /* 0x008fe8000788c0ff */
[----:B------:R-:W-:Y:S09]  /*4610*/  P2R R110, PR, RZ, 0x10 ;  /* 0x00000010ff6e7803 */ /* 0x000ff20000000000 */
[----:B------:R-:W-:Y:S02]  /*4620*/  @P4 MOV R45, R16 ;  /* 0x00000010002d4202 */ /* 0x000fe40000000f00 */
[----:B------:R-:W-:Y:S01]  /*4630*/  @P4 LOP3.LUT R43, R17, 0xffff, RZ, 0xc0, !PT ;  /* 0x0000ffff112b4812 */ /* 0x000fe200078ec0ff */
[----:B--2-4-:R-:W-:Y:S06]  /*4640*/  @!P0 BRA `(.L_x_76) ;  /* 0x0000000000a48947 */ /* 0x014fec0003800000 */
[----:B------:R-:W-:Y:S01]  /*4650*/  IMAD.HI.U32 R21, R100, R39, RZ ;  /* 0x0000002764157227 */ /* 0x000fe200078e00ff */
[----:B------:R-:W-:Y:S02]  /*4660*/  ISETP.NE.AND P0, PT, R38, 0x1, PT ;  /* 0x000000012600780c */ /* 0x000fe40003f05270 */
[----:B------:R-:W-:Y:S01]  /*4670*/  ISETP.NE.AND P2, PT, R40, 0x1, PT ;  /* 0x000000012800780c */ /* 0x000fe20003f45270 */
[----:B------:R-:W-:Y:S01]  /*4680*/  IMAD.HI.U32 R20, R99, R88, RZ ;  /* 0x0000005863147227 */ /* 0x000fe200078e00ff */
[----:B------:R-:W-:Y:S02]  /*4690*/  SHF.R.U32.HI R21, RZ, R98, R21 ;  /* 0x00000062ff157219 */ /* 0x000fe40000011615 */
[----:B------:R-:W-:Y:S01]  /*46a0*/  ISETP.NE.AND P3, PT, R42, 0x1, PT ;  /* 0x000000012a00780c */ /* 0x000fe20003f65270 */
[----:B------:R-:W-:Y:S01]  /*46b0*/  IMAD.HI.U32 R24, R45, R88, RZ ;  /* 0x000000582d187227 */ /* 0x000fe200078e00ff */
[----:B------:R-:W-:Y:S02]  /*46c0*/  SHF.R.U32.HI R20, RZ, R89, R20 ;  /* 0x00000059ff147219 */ /* 0x000fe40000011614 */
[----:B------:R-:W-:Y:S01]  /*46d0*/  SEL R3, R100, R21, !P0 ;  /* 0x0000001564037207 */ /* 0x000fe20004000000 */
[----:B------:R-:W-:Y:S01]  /*46e0*/  IMAD.HI.U32 R21, R43, R39, RZ ;  /* 0x000000272b157227 */ /* 0x000fe200078e00ff */
[----:B------:R-:W-:Y:S02]  /*46f0*/  SEL R7, R99, R20, !P3 ;  /* 0x0000001463077207 */ /* 0x000fe40005800000 */
[----:B------:R-:W-:Y:S01]  /*4700*/  SHF.R.U32.HI R24, RZ, R89, R24 ;  /* 0x00000059ff187219 */ /* 0x000fe20000011618 */
[-C--:B------:R-:W-:Y:S04]  /*4710*/  IMAD.HI.U32 R20, R3, R36.reuse, RZ ;  /* 0x0000002403147227 */ /* 0x080fe800078e00ff */
[----:B------:R-:W-:Y:S01]  /*4720*/  IMAD.HI.U32 R22, R7, R36, RZ ;  /* 0x0000002407167227 */ /* 0x000fe200078e00ff */
[-C--:B------:R-:W-:Y:S02]  /*4730*/  @P2 SHF.R.U32.HI R3, RZ, R37.reuse, R20 ;  /* 0x00000025ff032219 */ /* 0x080fe40000011614 */
[----:B------:R-:W-:Y:S02]  /*4740*/  SHF.R.U32.HI R20, RZ, R98, R21 ;  /* 0x00000062ff147219 */ /* 0x000fe40000011615 */
[----:B------:R-:W-:Y:S01]  /*4750*/  @P2 SHF.R.U32.HI R7, RZ, R37, R22 ;  /* 0x00000025ff072219 */ /* 0x000fe20000011616 */
[C---:B------:R-:W-:Y:S01]  /*4760*/  IMAD R2, R40.reuse, R3, RZ ;  /* 0x0000000328027224 */ /* 0x040fe200078e02ff */
[----:B------:R-:W-:Y:S02]  /*4770*/  SEL R5, R43, R20, !P0 ;  /* 0x000000142b057207 */ /* 0x000fe40004000000 */
[----:B------:R-:W-:Y:S01]  /*4780*/  SEL R3, R45, R24, !P3 ;  /* 0x000000182d037207 */ /* 0x000fe20005800000 */
[----:B------:R-:W-:Y:S01]  /*4790*/  IMAD R4, R40, R7, RZ ;  /* 0x0000000728047224 */ /* 0x000fe200078e02ff */
[C---:B------:R-:W-:Y:S01]  /*47a0*/  ISETP.GE.AND P0, PT, R5.reuse, R2, PT ;  /* 0x000000020500720c */ /* 0x040fe20003f06270 */
[----:B------:R-:W-:Y:S03]  /*47b0*/  IMAD.HI.U32 R6, R5, R36, RZ ;  /* 0x0000002405067227 */ /* 0x000fe600078e00ff */
[----:B------:R-:W-:Y:S01]  /*47c0*/  ISETP.GE.OR P0, PT, R3, R4, P0 ;  /* 0x000000040300720c */ /* 0x000fe20000706670 */
[----:B------:R-:W-:Y:S01]  /*47d0*/  IMAD.MOV R4, RZ, RZ, -R3 ;  /* 0x000000ffff047224 */ /* 0x000fe200078e0a03 */
[-C--:B------:R-:W-:Y:S03]  /*47e0*/  SHF.R.U32.HI R6, RZ, R37.reuse, R6 ;  /* 0x00000025ff067219 */ /* 0x080fe60000011606 */
[----:B------:R-:W-:Y:S01]  /*47f0*/  IMAD R45, R42, R4, R45 ;  /* 0x000000042a2d7224 */ /* 0x000fe200078e022d */
[----:B------:R-:W-:Y:S05]  /*4800*/  SEL R15, R5, R6, !P2 ;  /* 0x00000006050f7207 */ /* 0x000fea0005000000 */
[----:B------:R-:W-:Y:S02]  /*4810*/  IMAD.MOV R6, RZ, RZ, -R15 ;  /* 0x000000ffff067224 */ /* 0x000fe400078e0a0f */
[C---:B------:R-:W-:Y:S04]  /*4820*/  @!P0 IMAD.HI.U32 R2, R3.reuse, R36, RZ ;  /* 0x0000002403028227 */ /* 0x040fe800078e00ff */
[----:B------:R-:W-:Y:S01]  /*4830*/  IMAD R6, R40, R6, R5 ;  /* 0x0000000628067224 */ /* 0x000fe200078e0205 */
[----:B------:R-:W-:Y:S04]  /*4840*/  @!P0 SHF.R.U32.HI R2, RZ, R37, R2 ;  /* 0x00000025ff028219 */ /* 0x000fe80000011602 */
[----:B------:R-:W-:Y:S02]  /*4850*/  @!P0 SEL R0, R3, R2, !P2 ;  /* 0x0000000203008207 */ /* 0x000fe40005000000 */
[----:B------:R-:W-:Y:S02]  /*4860*/  IADD3 R2, PT, PT, -R5, RZ, RZ ;  /* 0x000000ff05027210 */ /* 0x000fe40007ffe1ff */
[----:B------:R-:W-:Y:S01]  /*4870*/  @!P0 IADD3 R8, PT, PT, R15, -R0, RZ ;  /* 0x800000000f088210 */ /* 0x000fe20007ffe0ff */
[----:B------:R-:W-:Y:S02]  /*4880*/  @!P0 IMAD R0, R7, R6, R0 ;  /* 0x0000000607008224 */ /* 0x000fe400078e0200 */
[----:B------:R-:W-:Y:S02]  /*4890*/  IMAD R43, R38, R2, R43 ;  /* 0x00000002262b7224 */ /* 0x000fe400078e022b */
[----:B------:R-:W-:Y:S02]  /*48a0*/  @!P0 IMAD R5, R8, R40, R3 ;  /* 0x0000002808058224 */ /* 0x000fe400078e0203 */
[----:B------:R-:W-:Y:S04]  /*48b0*/  @!P0 IMAD.MOV.U32 R3, RZ, RZ, R0 ;  /* 0x000000ffff038224 */ /* 0x000fe800078e0000 */
[----:B------:R-:W-:Y:S02]  /*48c0*/  IMAD R45, R3, R42, R45 ;  /* 0x0000002a032d7224 */ /* 0x000fe400078e022d */
[----:B------:R-:W-:Y:S07]  /*48d0*/  IMAD R43, R5, R38, R43 ;  /* 0x00000026052b7224 */ /* 0x000fee00078e022b */
.L_x_76:
[----:B------:R-:W-:Y:S01]  /*48e0*/  @!P1 IMAD.HI.U32 R0, R45, R12, RZ ;  /* 0x0000000c2d009227 */ /* 0x000fe200078e00ff */
[----:B-1----:R-:W-:Y:S01]  /*48f0*/  @!P1 ISETP.NE.AND P0, PT, R10, 0x1, PT ;  /* 0x000000010a00980c */ /* 0x002fe20003f05270 */
[----:B------:R-:W-:Y:S01]  /*4900*/  ULOP3.LUT UP0, URZ, UR42, 0x1b0, URZ, 0xc0, !UPT ;  /* 0x000001b02aff7892 */ /* 0x000fe2000f80c0ff */
[----:B------:R-:W-:Y:S01]  /*4910*/  @!P1 ISETP.NE.AND P2, PT, R9, 0x1, PT ;  /* 0x000000010900980c */ /* 0x000fe20003f45270 */
[----:B------:R-:W-:Y:S01]  /*4920*/  @!P1 IMAD.HI.U32 R3, R43, R11, RZ ;  /* 0x0000000b2b039227 */ /* 0x000fe200078e00ff */
[----:B------:R-:W-:Y:S02]  /*4930*/  @!P1 SHF.R.U32.HI R0, RZ, R13, R0 ;  /* 0x0000000dff009219 */ /* 0x000fe40000011600 */
[----:B------:R-:W-:Y:S01]  /*4940*/  @P4 SHF.R.U32.HI R105, RZ, 0x10, R17 ;  /* 0x00000010ff694819 */ /* 0x000fe20000011611 */
[----:B------:R-:W-:Y:S01]  /*4950*/  VIADD R111, R111, 0x1 ;  /* 0x000000016f6f7836 */ /* 0x000fe20000000000 */
[----:B------:R-:W-:Y:S02]  /*4960*/  @!P1 SHF.R.U32.HI R2, RZ, R14, R3 ;  /* 0x0000000eff029219 */ /* 0x000fe40000011603 */
[----:B------:R-:W-:Y:S02]  /*4970*/  @!P1 SEL R3, R45, R0, !P2 ;  /* 0x000000002d039207 */ /* 0x000fe40005000000 */
[----:B------:R-:W-:Y:S05]  /*4980*/  @!P1 SEL R2, R43, R2, !P0 ;  /* 0x000000022b029207 */ /* 0x000fea0004000000 */
[----:B------:R-:W-:Y:S02]  /*4990*/  @!P1 IMAD.IADD R0, R2, 0x1, -R3 ;  /* 0x0000000102009824 */ /* 0x000fe400078e0a03 */
[----:B------:R-:W-:Y:S02]  /*49a0*/  @!P1 IMAD.IADD R2, R3, 0x1, -R2 ;  /* 0x0000000103029824 */ /* 0x000fe400078e0a02 */
[----:B------:R-:W-:Y:S02]  /*49b0*/  @!P1 IMAD R45, R0, R9, R45 ;  /* 0x00000009002d9224 */ /* 0x000fe400078e022d */
[----:B------:R-:W-:Y:S01]  /*49c0*/  @!P1 IMAD R43, R2, R10, R43 ;  /* 0x0000000a022b9224 */ /* 0x000fe200078e022b */
[----:B------:R-:W-:Y:S06]  /*49d0*/  BRA.U !UP0, `(.L_x_77) ;  /* 0x0000000108407547 */ /* 0x000fec000b800000 */
[----:B------:R-:W1:Y:S01]  /*49e0*/  LDCU.64 UR8, c[0x4][0x80] ;  /* 0x01001000ff0877ac */ /* 0x000e620008000a00 */
[----:B------:R-:W-:Y:S01]  /*49f0*/  MOV R3, 0x0 ;  /* 0x0000000000037802 */ /* 0x000fe20000000f00 */
[----:B------:R-:W-:Y:S02]  /*4a00*/  HFMA2 R12, -RZ, RZ, 0, 5.9604644775390625e-08 ;  /* 0x00000001ff0c7431 */ /* 0x000fe400000001ff */
[----:B------:R-:W-:Y:S02]  /*4a10*/  IMAD.MOV.U32 R8, RZ, RZ, 0x70 ;  /* 0x00000070ff087424 */ /* 0x000fe400078e00ff */
[----:B------:R-:W-:Y:S01]  /*4a20*/  IMAD.MOV.U32 R13, RZ, RZ, RZ ;  /* 0x000000ffff0d7224 */ /* 0x000fe200078e00ff */
[----:B------:R-:W2:Y:S01]  /*4a30*/  LDCU.64 UR6, c[0x4][0x88] ;  /* 0x01001100ff0677ac */ /* 0x000ea20008000a00 */
[----:B------:R-:W3:Y:S01]  /*4a40*/  LDC.64 R2, c[0x4][R3] ;  /* 0x0100000003027b82 */ /* 0x000ee20000000a00 */
[----:B------:R-:W4:Y:S01]  /*4a50*/  LDCU.64 UR4, c[0x4][0x8] ;  /* 0x01000100ff0477ac */ /* 0x000f220008000a00 */
[----:B-1----:R-:W-:Y:S01]  /*4a60*/  MOV R5, UR9 ;  /* 0x0000000900057c02 */ /* 0x002fe20008000f00 */
[----:B------:R-:W-:Y:S01]  /*4a70*/  IMAD.U32 R4, RZ, RZ, UR8 ;  /* 0x00000008ff047e24 */ /* 0x000fe2000f8e00ff */
[----:B--2---:R-:W-:Y:S01]  /*4a80*/  MOV R7, UR7 ;  /* 0x0000000700077c02 */ /* 0x004fe20008000f00 */
[----:B------:R-:W-:Y:S01]  /*4a90*/  IMAD.U32 R6, RZ, RZ, UR6 ;  /* 0x00000006ff067e24 */ /* 0x000fe2000f8e00ff */
[----:B----4-:R-:W-:Y:S01]  /*4aa0*/  MOV R11, UR5 ;  /* 0x00000005000b7c02 */ /* 0x010fe20008000f00 */
[----:B------:R-:W-:Y:S02]  /*4ab0*/  IMAD.U32 R10, RZ, RZ, UR4 ;  /* 0x00000004ff0a7e24 */ /* 0x000fe4000f8e00ff */
[----:B------:R-:W-:Y:S07]  /*4ac0*/  LEPC R20, `(.L_x_77) ;  /* 0x000000001014794e */ /* 0x000fee0000000000 */
[----:B---3-5:R-:W-:Y:S05]  /*4ad0*/  CALL.ABS.NOINC R2 ;  /* 0x0000000002007343 */ /* 0x028fea0003c00000 */
.L_x_77:
[----:B------:R-:W-:Y:S01]  /*4ae0*/  LOP3.LUT P0, RZ, R109, 0x1b0, RZ, 0xc0, !PT ;  /* 0x000001b06dff7812 */ /* 0x000fe2000780c0ff */
[----:B------:R-:W-:Y:S11]  /*4af0*/  BSSY.RECONVERGENT B6, `(.L_x_78) ;  /* 0x0000013000067945 */ /* 0x000ff60003800200 */
[----:B------:R-:W-:Y:S01]  /*4b00*/  @!UPT UIADD3 URZ, UPT, UPT, URZ, URZ, URZ ;  /* 0x000000fffffff290 */ /* 0x000fe2000fffe0ff */
[----:B------:R-:W-:Y:S05]  /*4b10*/  @!P0 BRA `(.L_x_79) ;  /* 0x0000000000408947 */ /* 0x000fea0003800000 */
        /* <DEDUP_REMOVED lines=16> */
.L_x_79:
[----:B------:R-:W-:Y:S05]  /*4c20*/  BSYNC.RECONVERGENT B6 ;  /* 0x0000000000067941 */ /* 0x000fea0003800200 */
.L_x_78:
[----:B------:R-:W-:Y:S01]  /*4c30*/  ISETP.NE.U32.AND P3, PT, R86, RZ, PT ;  /* 0x000000ff5600720c */ /* 0x000fe20003f65070 */
[----:B------:R-:W-:Y:S01]  /*4c40*/  UISETP.NE.AND UP1, UPT, UR44, URZ, UPT ;  /* 0x000000ff2c00728c */ /* 0x000fe2000bf25270 */
[----:B------:R-:W-:Y:S02]  /*4c50*/  ISETP.NE.U32.AND P4, PT, R82, RZ, PT ;  /* 0x000000ff5200720c */ /* 0x000fe40003f85070 */
[----:B------:R-:W-:Y:S02]  /*4c60*/  ISETP.NE.AND.EX P3, PT, R87, RZ, PT, P3 ;  /* 0x000000ff5700720c */ /* 0x000fe40003f65330 */
[----:B------:R-:W-:Y:S02]  /*4c70*/  PLOP3.LUT P1, PT, PT, PT, PT, 0x8, 0x80 ;  /* 0x000000000080781c */ /* 0x000fe40003f2e170 */
[----:B------:R-:W-:Y:S02]  /*4c80*/  PLOP3.LUT P0, PT, PT, PT, UP1, 0x80, 0x8 ;  /* 0x000000000008781c */ /* 0x000fe40003f0f018 */
[----:B------:R-:W-:Y:S02]  /*4c90*/  ISETP.NE.AND.EX P4, PT, R83, RZ, PT, P4 ;  /* 0x000000ff5300720c */ /* 0x000fe40003f85340 */
[----:B------:R-:W1:Y:S09]  /*4ca0*/  @UP1 LDCU.64 UR4, c[0x0][0x888] ;  /* 0x00011100ff0417ac */ /* 0x000e720008000a00 */
[----:B------:R-:W-:Y:S01]  /*4cb0*/  @P0 PLOP3.LUT P1, PT, P3, PT, PT, 0x80, 0x8 ;  /* 0x000000000008081c */ /* 0x000fe20001f2f070 */
[----:B-1----:R-:W-:Y:S04]  /*4cc0*/  @UP1 UISETP.NE.U32.AND UP0, UPT, UR4, URZ, UPT ;  /* 0x000000ff0400128c */ /* 0x002fe8000bf05070 */
[----:B------:R-:W-:Y:S04]  /*4cd0*/  @UP1 UISETP.NE.AND.EX UP0, UPT, UR5, URZ, UPT, UP0 ;  /* 0x000000ff0500128c */ /* 0x000fe8000bf05300 */
[----:B------:R-:W-:Y:S01]  /*4ce0*/  @UP1 USEL UR4, URZ, 0xffffffff, UP0 ;  /* 0xffffffffff041887 */ /* 0x000fe20008000000 */
[----:B------:R-:W-:Y:S11]  /*4cf0*/  @!P3 BRA `(.L_x_80) ;  /* 0x00000000002cb947 */ /* 0x000ff60003800000 */
[----:B------:R-:W-:Y:S01]  /*4d00*/  ISETP.NE.U32.AND P2, PT, R84, RZ, PT ;  /* 0x000000ff5400720c */ /* 0x000fe20003f45070 */
[----:B------:R-:W-:Y:S03]  /*4d10*/  IMAD.MOV.U32 R96, RZ, RZ, 0x1 ;  /* 0x00000001ff607424 */ /* 0x000fe600078e00ff */
[----:B------:R-:W-:Y:S11]  /*4d20*/  ISETP.NE.AND.EX P2, PT, R85, RZ, PT, P2 ;  /* 0x000000ff5500720c */ /* 0x000ff60003f45320 */
[----:B------:R-:W-:Y:S02]  /*4d30*/  @!UPT UIADD3 URZ, UPT, UPT, URZ, URZ, URZ ;  /* 0x000000fffffff290 */ /* 0x000fe4000fffe0ff */
[----:B------:R-:W1:Y:S01]  /*4d40*/  @P2 LDC.64 R2, c[0x0][0x888] ;  /* 0x00022200ff022b82 */ /* 0x000e620000000a00 */
[----:B------:R-:W-:Y:S04]  /*4d50*/  @P2 IMAD R0, R86, UR36, RZ ;  /* 0x0000002456002c24 */ /* 0x000fe8000f8e02ff */
[----:B-1----:R-:W-:Y:S04]  /*4d60*/  @P2 IMAD.WIDE R2, R0, 0x4, R2 ;  /* 0x0000000400022825 */ /* 0x002fe800078e0202 */
[----:B------:R-:W-:Y:S01]  /*4d70*/  HFMA2 R0, -RZ, RZ, 0, 5.9604644775390625e-08 ;  /* 0x00000001ff007431 */ /* 0x000fe200000001ff */
[----:B-----5:R1:W5:Y:S04]  /*4d80*/  @P2 LDG.E R49, desc[UR40][R2.64] ;  /* 0x0000002802312981 */ /* 0x020368000c1e1900 */
[----:B------:R-:W-:Y:S01]  /*4d90*/  @!P2 PRMT R96, R0, 0x7610, R96 ;  /* 0x000076100060a816 */ /* 0x000fe20000000060 */
[----:B-1----:R-:W2:Y:S06]  /*4da0*/  @!P2 LDC R49, c[0x0][0x880] ;  /* 0x00022000ff31ab82 */ /* 0x002eac0000000800 */
.L_x_80:
[----:B------:R-:W-:Y:S05]  /*4db0*/  @!P4 BRA `(.L_x_81) ;  /* 0x000000000020c947 */ /* 0x000fea0003800000 */
[----:B------:R-:W-:Y:S04]  /*4dc0*/  ISETP.NE.U32.AND P2, PT, R80, RZ, PT ;  /* 0x000000ff5000720c */ /* 0x000fe80003f45070 */
[----:B------:R-:W-:Y:S11]  /*4dd0*/  ISETP.NE.AND.EX P2, PT, R81, RZ, PT, P2 ;  /* 0x000000ff5100720c */ /* 0x000ff60003f45320 */
[----:B------:R-:W-:Y:S02]  /*4de0*/  @!UPT UIADD3 URZ, UPT, UPT, URZ, URZ, URZ ;  /* 0x000000fffffff290 */ /* 0x000fe4000fffe0ff */
[----:B------:R-:W1:Y:S01]  /*4df0*/  @P2 LDC.64 R2, c[0x0][0x8a8] ;  /* 0x00022a00ff022b82 */ /* 0x000e620000000a00 */
[----:B------:R-:W-:Y:S04]  /*4e00*/  @P2 IMAD R0, R82, UR36, RZ ;  /* 0x0000002452002c24 */ /* 0x000fe8000f8e02ff */
[----:B-1----:R-:W-:Y:S05]  /*4e10*/  @P2 IMAD.WIDE R2, R0, 0x4, R2 ;  /* 0x0000000400022825 */ /* 0x002fea00078e0202 */
[----:B-----5:R1:W5:Y:S02]  /*4e20*/  @P2 LDG.E R47, desc[UR40][R2.64] ;  /* 0x00000028022f2981 */ /* 0x020364000c1e1900 */
[----:B-1----:R-:W3:Y:S02]  /*4e30*/  @!P2 LDC R47, c[0x0][0x8a0] ;  /* 0x00022800ff2fab82 */ /* 0x002ee40000000800 */
.L_x_81:
[----:B--2--5:R-:W-:Y:S01]  /*4e40*/  @P0 FSETP.NEU.AND P4, PT, R49, RZ, PT ;  /* 0x000000ff3100020b */ /* 0x024fe20003f8d000 */
[----:B------:R-:W-:Y:S01]  /*4e50*/  IMAD.U32 R0, RZ, RZ, UR4 ;  /* 0x00000004ff007e24 */ /* 0x000fe2000f8e00ff */
[----:B------:R-:W-:Y:S01]  /*4e60*/  @P0 LOP3.LUT P2, RZ, R96, 0xff, RZ, 0xc0, !PT ;  /* 0x000000ff60ff0812 */ /* 0x000fe2000784c0ff */
[----:B------:R-:W-:Y:S01]  /*4e70*/  BSSY B1, `(.L_x_82) ;  /* 0x0000039000017945 */ /* 0x000fe20003800000 */
[----:B------:R-:W-:Y:S02]  /*4e80*/  @P0 SEL R9, RZ, 0xffffffff, P4 ;  /* 0xffffffffff090807 */ /* 0x000fe40002000000 */
[----:B------:R-:W-:Y:S02]  /*4e90*/  CS2R R54, SRZ ;  /* 0x0000000000367805 */ /* 0x000fe4000001ff00 */
[----:B------:R-:W-:Y:S02]  /*4ea0*/  LEA R92, R44, UR43, 0x3 ;  /* 0x0000002b2c5c7c11 */ /* 0x000fe4000f8e18ff */
[----:B------:R-:W-:Y:S02]  /*4eb0*/  CS2R R52, SRZ ;  /* 0x0000000000347805 */ /* 0x000fe4000001ff00 */
[----:B------:R-:W-:Y:S02]  /*4ec0*/  @P1 SEL R9, R0, R9, !P2 ;  /* 0x0000000900091207 */ /* 0x000fe40005000000 */
[----:B------:R-:W-:Y:S02]  /*4ed0*/  CS2R R58, SRZ ;  /* 0x00000000003a7805 */ /* 0x000fe4000001ff00 */
[----:B------:R-:W-:Y:S02]  /*4ee0*/  SHF.L.U32 R7, R108, 0x1f, RZ ;  /* 0x0000001f6c077819 */ /* 0x000fe400000006ff */
[----:B------:R-:W-:Y:S02]  /*4ef0*/  CS2R R56, SRZ ;  /* 0x0000000000387805 */ /* 0x000fe4000001ff00 */
[----:B------:R-:W-:Y:S02]  /*4f00*/  @P0 LOP3.LUT R9, R9, 0x1, RZ, 0xc0, !PT ;  /* 0x0000000109090812 */ /* 0x000fe400078ec0ff */
[C---:B------:R-:W-:Y:S02]  /*4f10*/  LEA.HI R5, R44.reuse, R44, RZ, 0x1 ;  /* 0x0000002c2c057211 */ /* 0x040fe400078f08ff */
[----:B------:R-:W-:Y:S02]  /*4f20*/  ISETP.NE.U32.OR P1, PT, R9, 0x1, !P0 ;  /* 0x000000010900780c */ /* 0x000fe40004725470 */
[----:B------:R-:W-:Y:S01]  /*4f30*/  PLOP3.LUT P5, PT, PT, PT, PT, 0x8, 0x80 ;  /* 0x000000000080781c */ /* 0x000fe20003fae170 */
[C---:B------:R-:W-:Y:S01]  /*4f40*/  IMAD.SHL.U32 R3, R5.reuse, 0x20, RZ ;  /* 0x0000002005037824 */ /* 0x040fe200078e00ff */
[----:B------:R-:W-:Y:S04]  /*4f50*/  LOP3.LUT R5, R5, 0xffe, RZ, 0xc0, !PT ;  /* 0x00000ffe05057812 */ /* 0x000fe800078ec0ff */
[----:B------:R-:W-:Y:S01]  /*4f60*/  LOP3.LUT R3, R3, 0xffffffc0, RZ, 0xc0, !PT ;  /* 0xffffffc003037812 */ /* 0x000fe200078ec0ff */
[----:B------:R-:W-:Y:S04]  /*4f70*/  IMAD.IADD R32, R44, 0x1, -R5 ;  /* 0x000000012c207824 */ /* 0x000fe800078e0a05 */
[----:B------:R-:W-:Y:S01]  /*4f80*/  @P1 SHF.L.U32 R2, R106, 0x1f, RZ ;  /* 0x0000001f6a021819 */ /* 0x000fe200000006ff */
[----:B------:R-:W-:Y:S03]  /*4f90*/  IMAD.IADD R3, R46, 0x1, R3 ;  /* 0x000000012e037824 */ /* 0x000fe600078e0203 */
[----:B------:R-:W1:Y:S01]  /*4fa0*/  @P1 SYNCS.PHASECHK.TRANS64.TRYWAIT P0, [UR43+0x20], R2 ;  /* 0x00002002ff0015a7 */ /* 0x000e62000800112b */
[----:B------:R-:W-:Y:S01]  /*4fb0*/  IMAD R32, R32, 0x100000, R3 ;  /* 0x0010000020207824 */ /* 0x000fe200078e0203 */
[----:B------:R2:W4:Y:S01]  /*4fc0*/  SYNCS.PHASECHK.TRANS64.TRYWAIT P4, [R92+URZ+0x60], R7 ;  /* 0x000060075c0075a7 */ /* 0x00052200080811ff */
[----:B-1----:R-:W-:Y:S01]  /*4fd0*/  @P1 PLOP3.LUT P5, PT, P0, PT, PT, 0x8, 0x80 ;  /* 0x000000000080181c */ /* 0x002fe200007ae170 */
[----:B------:R-:W-:Y:S01]  /*4fe0*/  @!UPT UIADD3 URZ, UPT, UPT, URZ, URZ, URZ ;  /* 0x000000fffffff290 */ /* 0x000fe2000fffe0ff */
[----:B--2---:R-:W-:Y:S11]  /*4ff0*/  @!P1 BRA `(.L_x_83) ;  /* 0x0000000000809947 */ /* 0x004ff60003800000 */
[----:B------:R-:W-:Y:S01]  /*5000*/  ISETP.NE.U32.AND P0, PT, RZ, UR38, PT ;  /* 0x00000026ff007c0c */ /* 0x000fe2000bf05070 */
[----:B------:R-:W-:Y:S01]  /*5010*/  BSSY B0, `(.L_x_84) ;  /* 0x0000012000007945 */ /* 0x000fe20003800000 */
[----:B------:R-:W-:Y:S02]  /*5020*/  FSETP.NEU.AND P2, PT, R49, RZ, PT ;  /* 0x000000ff3100720b */ /* 0x000fe40003f4d000 */
[----:B------:R-:W-:Y:S02]  /*5030*/  CS2R R58, SRZ ;  /* 0x00000000003a7805 */ /* 0x000fe4000001ff00 */
[----:B------:R-:W-:Y:S02]  /*5040*/  ISETP.NE.AND.EX P0, PT, RZ, UR39, PT, P0 ;  /* 0x00000027ff007c0c */ /* 0x000fe4000bf05300 */
[----:B------:R-:W-:Y:S02]  /*5050*/  CS2R R56, SRZ ;  /* 0x0000000000387805 */ /* 0x000fe4000001ff00 */
[----:B------:R-:W-:Y:S02]  /*5060*/  LOP3.LUT P1, RZ, R96, 0xff, RZ, 0xc0, !PT ;  /* 0x000000ff60ff7812 */ /* 0x000fe4000782c0ff */
[----:B------:R-:W-:Y:S02]  /*5070*/  CS2R R54, SRZ ;  /* 0x0000000000367805 */ /* 0x000fe4000001ff00 */
[----:B------:R-:W-:Y:S02]  /*5080*/  SEL R0, RZ, 0xffffffff, P2 ;  /* 0xffffffffff007807 */ /* 0x000fe40001000000 */
[----:B------:R-:W-:Y:S02]  /*5090*/  CS2R R52, SRZ ;  /* 0x0000000000347805 */ /* 0x000fe4000001ff00 */
[----:B------:R-:W-:Y:S04]  /*50a0*/  SEL R3, RZ, 0xffffffff, P0 ;  /* 0xffffffffff037807 */ /* 0x000fe80000000000 */
[----:B------:R-:W-:Y:S04]  /*50b0*/  @P3 SEL R0, R3, R0, !P1 ;  /* 0x0000000003003207 */ /* 0x000fe80004800000 */
[----:B------:R-:W-:Y:S04]  /*50c0*/  LOP3.LUT R0, R0, 0x1, RZ, 0xc0, !PT ;  /* 0x0000000100007812 */ /* 0x000fe800078ec0ff */
[----:B------:R-:W-:Y:S01]  /*50d0*/  ISETP.NE.U32.AND P0, PT, R0, 0x1, PT ;  /* 0x000000010000780c */ /* 0x000fe20003f05070 */
[----:B------:R-:W-:Y:S01]  /*50e0*/  @!UPT UIADD3 URZ, UPT, UPT, URZ, URZ, URZ ;  /* 0x000000fffffff290 */ /* 0x000fe2000fffe0ff */
[----:B------:R-:W-:Y:S11]  /*50f0*/  @!P5 BRA `(.L_x_85) ;  /* 0x00000000000cd947 */ /* 0x000ff60003800000 */
[----:B------:R-:W-:Y:S04]  /*5100*/  SHF.L.U32 R3, R106, 0x1f, RZ ;  /* 0x0000001f6a037819 */ /* 0x000fe800000006ff */
[----:B------:R-:W1:Y:S02]  /*5110*/  SYNCS.PHASECHK.TRANS64.TRYWAIT P1, [UR43+0x20], R3 ;  /* 0x00002003ff0075a7 */ /* 0x000e64000802112b */
[----:B-1----:R-:W-:Y:S05]  /*5120*/  @!P1 BRA `(.L_x_86) ;  /* 0x0000001400249947 */ /* 0x002fea0003800000 */
.L_x_85:
[----:B------:R-:W-:Y:S05]  /*5130*/  BSYNC B0 ;  /* 0x0000000000007941 */ /* 0x000fea0003800000 */
.L_x_84:
[----:B------:R2:W1:Y:S01]  /*5140*/  @P0 LDS.128 R56, [R103+UR43+0x200] ;  /* 0x0002002b67380984 */ /* 0x0004620008000c00 */
[----:B------:R-:W-:Y:S01]  /*5150*/  UIADD3 UR4, UPT, UPT, UR43, 0x28, URZ ;  /* 0x000000282b047890 */ /* 0x000fe2000fffe0ff */
[----:B------:R-:W-:Y:S02]  /*5160*/  LOP3.LUT R106, R106, 0x1, RZ, 0x3c, !PT ;  /* 0x000000016a6a7812 */ /* 0x000fe400078e3cff */
[----:B------:R2:W1:Y:S01]  /*5170*/  @P0 LDS.128 R52, [R102+0x10] ;  /* 0x0000100066340984 */ /* 0x0004620000000c00 */
[----:B------:R-:W-:Y:S01]  /*5180*/  UPRMT UR4, UR37, 0x654, UR4 ;  /* 0x0000065425047896 */ /* 0x000fe20008000004 */
[----:B------:R-:W-:Y:S01]  /*5190*/  @!PT LDS RZ, [RZ] ;  /* 0x00000000fffff984 */ /* 0x000fe20000000800 */
[----:B------:R-:W-:Y:S01]  /*51a0*/  @!PT LDS RZ, [RZ] ;  /* 0x00000000fffff984 */ /* 0x000fe20000000800 */
[----:B------:R-:W-:Y:S01]  /*51b0*/  @!PT LDS RZ, [RZ] ;  /* 0x00000000fffff984 */ /* 0x000fe20000000800 */
[----:B------:R-:W-:Y:S01]  /*51c0*/  @!PT LDS RZ, [RZ] ;  /* 0x00000000fffff984 */ /* 0x000fe20000000800 */
[----:B------:R5:W-:Y:S06]  /*51d0*/  MEMBAR.ALL.CTA ;  /* 0x0000000000007992 */ /* 0x000bec0000008000 */
[----:B-----5:R-:W5:Y:S02]  /*51e0*/  FENCE.VIEW.ASYNC.S ;  /* 0x00000000000073c6 */ /* 0x020f640000000000 */
[----:B-----5:R-:W-:Y:S03]  /*51f0*/  SYNCS.ARRIVE.TRANS64.RED.A1T0 RZ, [UR4], RZ ;  /* 0x000000ffffff79a7 */ /* 0x020fe60008100404 */
.L_x_83:
[----:B------:R-:W-:Y:S05]  /*5200*/  BSYNC B1 ;  /* 0x0000000000017941 */ /* 0x000fea0003800000 */
.L_x_82:
[----:B-1----:R-:W-:Y:S04]  /*5210*/  SHF.R.U32.HI R3, RZ, 0x15, R32 ;  /* 0x00000015ff037819 */ /* 0x002fe80000011620 */
[----:B------:R-:W-:Y:S01]  /*5220*/  LOP3.LUT P0, RZ, R3, 0x3, R104, 0x48, !PT ;  /* 0x0000000303ff7812 */ /* 0x000fe20007804868 */
[----:B------:R-:W-:Y:S01]  /*5230*/  @!UPT UIADD3 URZ, UPT, UPT, URZ, URZ, URZ ;  /* 0x000000fffffff290 */ /* 0x000fe2000fffe0ff */
[----:B----4-:R-:W-:Y:S11]  /*5240*/  @P4 BRA `(.L_x_87) ;  /* 0x0000000000084947 */ /* 0x010ff60003800000 */
[----:B------:R-:W1:Y:S02]  /*5250*/  SYNCS.PHASECHK.TRANS64.TRYWAIT P1, [R92+URZ+0x60], R7 ;  /* 0x000060075c0075a7 */ /* 0x000e6400080211ff */
[----:B-1----:R-:W-:Y:S05]  /*5260*/  @!P1 BRA `(.L_x_88) ;  /* 0x0000001000ec9947 */ /* 0x002fea0003800000 */
.L_x_87:
[----:B------:R-:W-:Y:S05]  /*5270*/  @!P0 BRA `(.L_x_89) ;  /* 0x0000000000408947 */ /* 0x000fea0003800000 */
[----:B------:R-:W4:Y:S01]  /*5280*/  LDCU.64 UR8, c[0x4][0x70] ;  /* 0x01000e00ff0877ac */ /* 0x000f220008000a00 */
[----:B------:R-:W-:Y:S01]  /*5290*/  MOV R3, 0x0 ;  /* 0x0000000000037802 */ /* 0x000fe20000000f00 */
[----:B------:R-:W-:Y:S02]  /*52a0*/  HFMA2 R12, -RZ, RZ, 0, 5.9604644775390625e-08 ;  /* 0x00000001ff0c7431 */ /* 0x000fe400000001ff */
[----:B------:R-:W-:Y:S02]  /*52b0*/  IMAD.MOV.U32 R8, RZ, RZ, 0x192 ;  /* 0x00000192ff087424 */ /* 0x000fe400078e00ff */
[----:B------:R-:W-:Y:S01]  /*52c0*/  IMAD.MOV.U32 R13, RZ, RZ, RZ ;  /* 0x000000ffff0d7224 */ /* 0x000fe200078e00ff */
[----:B------:R-:W1:Y:S01]  /*52d0*/  LDCU.64 UR6, c[0x4][0x78] ;  /* 0x01000f00ff0677ac */ /* 0x000e620008000a00 */
[----:B------:R-:W2:Y:S01]  /*52e0*/  LDC.64 R2, c[0x4][R3] ;  /* 0x0100000003027b82 */ /* 0x000ea20000000a00 */
[----:B------:R-:W5:Y:S01]  /*52f0*/  LDCU.64 UR4, c[0x4][0x10] ;  /* 0x01000200ff0477ac */ /* 0x000f620008000a00 */
[----:B----4-:R-:W-:Y:S01]  /*5300*/  MOV R5, UR9 ;  /* 0x0000000900057c02 */ /* 0x010fe20008000f00 */
[----:B------:R-:W-:Y:S01]  /*5310*/  IMAD.U32 R4, RZ, RZ, UR8 ;  /* 0x00000008ff047e24 */ /* 0x000fe2000f8e00ff */
[----:B-1----:R-:W-:Y:S01]  /*5320*/  MOV R7, UR7 ;  /* 0x0000000700077c02 */ /* 0x002fe20008000f00 */
[----:B------:R-:W-:Y:S01]  /*5330*/  IMAD.U32 R6, RZ, RZ, UR6 ;  /* 0x00000006ff067e24 */ /* 0x000fe2000f8e00ff */
[----:B-----5:R-:W-:Y:S01]  /*5340*/  MOV R11, UR5 ;  /* 0x00000005000b7c02 */ /* 0x020fe20008000f00 */
[----:B------:R-:W-:Y:S02]  /*5350*/  IMAD.U32 R10, RZ, RZ, UR4 ;  /* 0x00000004ff0a7e24 */ /* 0x000fe4000f8e00ff */
[----:B------:R-:W-:Y:S07]  /*5360*/  LEPC R20, `(.L_x_89) ;  /* 0x000000001014794e */ /* 0x000fee0000000000 */
[----:B--23--:R-:W-:Y:S05]  /*5370*/  CALL.ABS.NOINC R2 ;  /* 0x0000000002007343 */ /* 0x00cfea0003c00000 */
.L_x_89:
[----:B------:R-:W-:Y:S01]  /*5380*/  LOP3.LUT P0, RZ, R101, 0x60, RZ, 0xc0, !PT ;  /* 0x0000006065ff7812 */ /* 0x000fe2000780c0ff */
[----:B------:R-:W-:Y:S05]  /*5390*/  WARPSYNC.ALL ;  /* 0x0000000000007948 */ /* 0x000fea0003800000 */
[----:B------:R-:W-:Y:S01]  /*53a0*/  R2UR UR4, R32 ;  /* 0x00000000200472ca */ /* 0x000fe200000e0000 */
[----:B------:R-:W-:Y:S01]  /*53b0*/  BSSY.RECONVERGENT B0, `(.L_x_90) ;  /* 0x00000a0000007945 */ /* 0x000fe20003800200 */
[-C--:B------:R-:W-:Y:S02]  /*53c0*/  F2FP.F16.E4M3.UNPACK_B R50, R56.reuse ;  /* 0x00000038ff32723e */ /* 0x080fe400020006ff */
[----:B------:R-:W-:Y:S02]  /*53d0*/  F2FP.F16.E4M3.UNPACK_B R63, R56.H1 ;  /* 0x00000038ff3f723e */ /* 0x000fe400030006ff */
[-C--:B------:R-:W-:Y:S01]  /*53e0*/  F2FP.F16.E4M3.UNPACK_B R56, R57.reuse ;  /* 0x00000039ff38723e */ /* 0x080fe200020006ff */
[--C-:B------:R-:W-:Y:S01]  /*53f0*/  HADD2.F32 R48, -RZ, R50.reuse.H0_H0 ;  /* 0x20000032ff307230 */ /* 0x100fe20000004100 */
[----:B------:R-:W-:Y:S01]  /*5400*/  F2FP.F16.E4M3.UNPACK_B R57, R57.H1 ;  /* 0x00000039ff39723e */ /* 0x000fe200030006ff */
[----:B------:R-:W-:Y:S01]  /*5410*/  HADD2.F32 R50, -RZ, R50.H1_H1 ;  /* 0x30000032ff327230 */ /* 0x000fe20000004100 */
[-C--:B------:R-:W-:Y:S01]  /*5420*/  F2FP.F16.E4M3.UNPACK_B R66, R52.reuse ;  /* 0x00000034ff42723e */ /* 0x080fe200020006ff */
[--C-:B------:R-:W-:Y:S01]  /*5430*/  HADD2.F32 R51, -RZ, R63.reuse.H0_H0 ;  /* 0x2000003fff337230 */ /* 0x100fe20000004100 */
[----:B------:R-:W-:Y:S01]  /*5440*/  F2FP.F16.E4M3.UNPACK_B R68, R52.H1 ;  /* 0x00000034ff44723e */ /* 0x000fe200030006ff */
[----:B-1----:R-:W-:Y:S01]  /*5450*/  LDTM.16dp32bit_t0_t15.x32 R4, tmem[UR4] ;  /* 0x00000004000479ee */ /* 0x002fe20008a80000 */
[----:B------:R-:W3:Y:S01]  /*5460*/  LDTM.16dp32bit_t16_t31.x32 R4, tmem[UR4+0x20] ;  /* 0x00002004000479ee */ /* 0x000ee20008aa0000 */
[----:B------:R-:W-:Y:S01]  /*5470*/  NOP ;  /* 0x0000000000007918 */ /* 0x000fe20000000000 */
[----:B------:R-:W-:Y:S01]  /*5480*/  R2UR UR5, R92 ;  /* 0x000000005c0572ca */ /* 0x000fe200000e0000 */
[--C-:B------:R-:W-:Y:S01]  /*5490*/  HADD2.F32 R65, -RZ, R66.reuse.H0_H0 ;  /* 0x20000042ff417230 */ /* 0x100fe20000004100 */
[----:B------:R-:W-:Y:S01]  /*54a0*/  F2FP.F16.E4M3.UNPACK_B R61, R58 ;  /* 0x0000003aff3d723e */ /* 0x000fe200020006ff */
[----:B------:R-:W-:Y:S01]  /*54b0*/  HADD2.F32 R67, -RZ, R66.H1_H1 ;  /* 0x30000042ff437230 */ /* 0x000fe20000004100 */
[-C--:B------:R-:W-:Y:S01]  /*54c0*/  F2FP.F16.E4M3.UNPACK_B R70, R53.reuse ;  /* 0x00000035ff46723e */ /* 0x080fe200020006ff */
[----:B------:R-:W-:Y:S01]  /*54d0*/  HADD2.F32 R52, -RZ, R63.H1_H1 ;  /* 0x3000003fff347230 */ /* 0x000fe20000004100 */
[----:B------:R-:W-:Y:S01]  /*54e0*/  F2FP.F16.E4M3.UNPACK_B R72, R53.H1 ;  /* 0x00000035ff48723e */ /* 0x000fe200030006ff */
[----:B------:R-:W-:Y:S01]  /*54f0*/  HADD2.F32 R53, -RZ, R56.H0_H0 ;  /* 0x20000038ff357230 */ /* 0x000fe20000004100 */
[-C--:B------:R-:W-:Y:S01]  /*5500*/  F2FP.F16.E4M3.UNPACK_B R74, R54.reuse ;  /* 0x00000036ff4a723e */ /* 0x080fe200020006ff */
[----:B------:R-:W-:Y:S01]  /*5510*/  HADD2.F32 R69, -RZ, R70.H0_H0 ;  /* 0x20000046ff457230 */ /* 0x000fe20000004100 */
[----:B------:R-:W-:Y:S01]  /*5520*/  F2FP.F16.E4M3.UNPACK_B R76, R54.H1 ;  /* 0x00000036ff4c723e */ /* 0x000fe200030006ff */
[----:B------:R-:W-:Y:S01]  /*5530*/  HADD2.F32 R54, -RZ, R56.H1_H1 ;  /* 0x30000038ff367230 */ /* 0x000fe20000004100 */
[----:B------:R-:W-:Y:S01]  /*5540*/  F2FP.F16.E4M3.UNPACK_B R60, R58.H1 ;  /* 0x0000003aff3c723e */ /* 0x000fe200030006ff */
[----:B------:R-:W-:Y:S01]  /*5550*/  UIADD3 UR5, UPT, UPT, UR5, 0x80, URZ ;  /* 0x0000008005057890 */ /* 0x000fe2000fffe0ff */
[----:B------:R-:W-:Y:S01]  /*5560*/  HADD2.F32 R58, -RZ, R61.H1_H1 ;  /* 0x3000003dff3a7230 */ /* 0x000fe20000004100 */
[----:B------:R-:W-:Y:S01]  /*5570*/  F2FP.F16.E4M3.UNPACK_B R77, R55 ;  /* 0x00000037ff4d723e */ /* 0x000fe200020006ff */
[----:B------:R-:W-:Y:S01]  /*5580*/  HADD2.F32 R70, -RZ, R70.H1_H1 ;  /* 0x30000046ff467230 */ /* 0x000fe20000004100 */
[----:B------:R-:W-:Y:S01]  /*5590*/  UPRMT UR5, UR37, 0x654, UR5 ;  /* 0x0000065425057896 */ /* 0x000fe20008000005 */
[--C-:B------:R-:W-:Y:S01]  /*55a0*/  HADD2.F32 R73, -RZ, R74.reuse.H0_H0 ;  /* 0x2000004aff497230 */ /* 0x100fe20000004100 */
[----:B------:R-:W-:Y:S01]  /*55b0*/  F2FP.F16.E4M3.UNPACK_B R62, R59 ;  /* 0x0000003bff3e723e */ /* 0x000fe200020006ff */
[----:B------:R-:W-:Y:S01]  /*55c0*/  HADD2.F32 R74, -RZ, R74.H1_H1 ;  /* 0x3000004aff4a7230 */ /* 0x000fe20000004100 */
[----:B------:R-:W-:Y:S01]  /*55d0*/  F2FP.F16.E4M3.UNPACK_B R78, R55.H1 ;  /* 0x00000037ff4e723e */ /* 0x000fe200030006ff */
[C---:B---3--:R-:W-:Y:S01]  /*55e0*/  FMUL R4, R47.reuse, R4 ;  /* 0x000000042f047220 */ /* 0x048fe20000400000 */
[C---:B------:R-:W-:Y:S01]  /*55f0*/  FMUL R5, R47.reuse, R5 ;  /* 0x000000052f057220 */ /* 0x040fe20000400000 */
[C---:B------:R-:W-:Y:S01]  /*5600*/  FMUL R8, R47.reuse, R8 ;  /* 0x000000082f087220 */ /* 0x040fe20000400000 */
[----:B------:R-:W-:Y:S01]  /*5610*/  FMUL R9, R47, R9 ;  /* 0x000000092f097220 */ /* 0x000fe20000400000 */
[----:B------:R-:W-:Y:S01]  /*5620*/  SYNCS.ARRIVE.TRANS64.RED.A1T0 RZ, [UR5], RZ ;  /* 0x000000ffffff79a7 */ /* 0x000fe20008100405 */
[C---:B------:R-:W-:Y:S01]  /*5630*/  FFMA R4, R49.reuse, R48, R4 ;  /* 0x0000003031047223 */ /* 0x040fe20000000004 */
[----:B------:R-:W-:Y:S01]  /*5640*/  FFMA R5, R49, R50, R5 ;  /* 0x0000003231057223 */ /* 0x000fe20000000005 */
[C---:B------:R-:W-:Y:S01]  /*5650*/  FMUL R12, R47.reuse, R12 ;  /* 0x0000000c2f0c7220 */ /* 0x040fe20000400000 */
        /* <DEDUP_REMOVED lines=9> */
[----:B------:R-:W-:Y:S02]  /*56f0*/  HADD2.F32 R48, -RZ, R77.H1_H1 ;  /* 0x3000004dff307230 */ /* 0x000fe40000004100 */
[C---:B------:R-:W-:Y:S01]  /*5700*/  FMUL R28, R47.reuse, R32 ;  /* 0x000000202f1c7220 */ /* 0x040fe20000400000 */
[C---:B------:R-:W-:Y:S01]  /*5710*/  FMUL R29, R47.reuse, R33 ;  /* 0x000000212f1d7220 */ /* 0x040fe20000400000 */
[C---:B------:R-:W-:Y:S01]  /*5720*/  FMUL R6, R47.reuse, R6 ;  /* 0x000000062f067220 */ /* 0x040fe20000400000 */
[C---:B------:R-:W-:Y:S01]  /*5730*/  FMUL R7, R47.reuse, R7 ;  /* 0x000000072f077220 */ /* 0x040fe20000400000 */
[--C-:B------:R-:W-:Y:S02]  /*5740*/  HADD2.F32 R55, -RZ, R57.reuse.H0_H0 ;  /* 0x20000039ff377230 */ /* 0x100fe40000004100 */
[----:B------:R-:W-:Y:S01]  /*5750*/  FMUL R10, R47, R10 ;  /* 0x0000000a2f0a7220 */ /* 0x000fe20000400000 */
[C---:B------:R-:W-:Y:S01]  /*5760*/  FFMA R6, R49.reuse, R51, R6 ;  /* 0x0000003331067223 */ /* 0x040fe20000000006 */
[----:B------:R-:W-:Y:S02]  /*5770*/  HADD2.F32 R56, -RZ, R57.H1_H1 ;  /* 0x30000039ff387230 */ /* 0x000fe40000004100 */
[C---:B------:R-:W-:Y:S01]  /*5780*/  FFMA R7, R49.reuse, R52, R7 ;  /* 0x0000003431077223 */ /* 0x040fe20000000007 */
[C---:B------:R-:W-:Y:S01]  /*5790*/  FFMA R8, R49.reuse, R53, R8 ;  /* 0x0000003531087223 */ /* 0x040fe20000000008 */
[C---:B------:R-:W-:Y:S01]  /*57a0*/  FFMA R9, R49.reuse, R54, R9 ;  /* 0x0000003631097223 */ /* 0x040fe20000000009 */
[----:B------:R-:W-:Y:S02]  /*57b0*/  HADD2.F32 R57, -RZ, R61.H0_H0 ;  /* 0x2000003dff397230 */ /* 0x000fe40000004100 */
[----:B------:R-:W-:Y:S01]  /*57c0*/  FFMA R10, R49, R55, R10 ;  /* 0x00000037310a7223 */ /* 0x000fe2000000000a */
[----:B------:R-:W-:Y:S01]  /*57d0*/  F2FP.SATFINITE.E4M3.F32.PACK_AB_MERGE_C R92, R7, R6, RZ ;  /* 0x00000006075c723e */ /* 0x000fe200048070ff */
[----:B------:R-:W-:Y:S02]  /*57e0*/  HADD2.F32 R61, -RZ, R62.H0_H0 ;  /* 0x2000003eff3d7230 */ /* 0x000fe40000004100 */
[----:B------:R-:W-:Y:S01]  /*57f0*/  FMUL R11, R47, R11 ;  /* 0x0000000b2f0b7220 */ /* 0x000fe20000400000 */
[----:B------:R-:W-:Y:S01]  /*5800*/  F2FP.F16.E4M3.UNPACK_B R64, R59.H1 ;  /* 0x0000003bff40723e */ /* 0x000fe200030006ff */
[----:B------:R-:W-:Y:S01]  /*5810*/  HADD2.F32 R59, -RZ, R60.H0_H0 ;  /* 0x2000003cff3b7230 */ /* 0x000fe20000004100 */
[----:B------:R-:W-:Y:S01]  /*5820*/  F2FP.SATFINITE.E4M3.F32.PACK_AB_MERGE_C R92, R5, R4, R92 ;  /* 0x00000004055c723e */ /* 0x000fe2000480705c */
[C---:B------:R-:W-:Y:S01]  /*5830*/  FFMA R11, R49.reuse, R56, R11 ;  /* 0x00000038310b7223 */ /* 0x040fe2000000000b */
[C---:B------:R-:W-:Y:S01]  /*5840*/  FFMA R12, R49.reuse, R57, R12 ;  /* 0x00000039310c7223 */ /* 0x040fe2000000000c */
[----:B------:R-:W-:Y:S01]  /*5850*/  FFMA R13, R49, R58, R13 ;  /* 0x0000003a310d7223 */ /* 0x000fe2000000000d */
[----:B------:R-:W-:Y:S02]  /*5860*/  HADD2.F32 R62, -RZ, R62.H1_H1 ;  /* 0x3000003eff3e7230 */ /* 0x000fe40000004100 */
[----:B------:R-:W-:Y:S01]  /*5870*/  FMUL R14, R47, R14 ;  /* 0x0000000e2f0e7220 */ /* 0x000fe20000400000 */
[----:B------:R-:W-:Y:S01]  /*5880*/  HADD2.F32 R60, -RZ, R60.H1_H1 ;  /* 0x3000003cff3c7230 */ /* 0x000fe20000004100 */
[----:B------:R-:W-:Y:S01]  /*5890*/  F2FP.SATFINITE.E4M3.F32.PACK_AB_MERGE_C R93, R11, R10, RZ ;  /* 0x0000000a0b5d723e */ /* 0x000fe200048070ff */
[----:B------:R-:W-:Y:S02]  /*58a0*/  HADD2.F32 R51, -RZ, R77.H0_H0 ;  /* 0x2000004dff337230 */ /* 0x000fe40000004100 */
[----:B------:R-:W-:Y:S01]  /*58b0*/  FFMA R14, R49, R59, R14 ;  /* 0x0000003b310e7223 */ /* 0x000fe2000000000e */
[----:B------:R-:W-:Y:S01]  /*58c0*/  FMUL R15, R47, R15 ;  /* 0x0000000f2f0f7220 */ /* 0x000fe20000400000 */
[--C-:B------:R-:W-:Y:S01]  /*58d0*/  HADD2.F32 R63, -RZ, R64.reuse.H0_H0 ;  /* 0x20000040ff3f7230 */ /* 0x100fe20000004100 */
[----:B------:R-:W-:Y:S01]  /*58e0*/  F2FP.SATFINITE.E4M3.F32.PACK_AB_MERGE_C R93, R9, R8, R93 ;  /* 0x00000008095d723e */ /* 0x000fe2000480705d */
[----:B------:R-:W-:Y:S02]  /*58f0*/  HADD2.F32 R64, -RZ, R64.H1_H1 ;  /* 0x30000040ff407230 */ /* 0x000fe40000004100 */
[C---:B------:R-:W-:Y:S01]  /*5900*/  FFMA R15, R49.reuse, R60, R15 ;  /* 0x0000003c310f7223 */ /* 0x040fe2000000000f */
[C---:B------:R-:W-:Y:S01]  /*5910*/  FFMA R16, R49.reuse, R61, R16 ;  /* 0x0000003d31107223 */ /* 0x040fe20000000010 */
[----:B------:R-:W-:Y:S01]  /*5920*/  FFMA R17, R49, R62, R17 ;  /* 0x0000003e31117223 */ /* 0x000fe20000000011 */
[C---:B------:R-:W-:Y:S01]  /*5930*/  FMUL R18, R47.reuse, R18 ;  /* 0x000000122f127220 */ /* 0x040fe20000400000 */
[C---:B------:R-:W-:Y:S01]  /*5940*/  FMUL R19, R47.reuse, R19 ;  /* 0x000000132f137220 */ /* 0x040fe20000400000 */
[--C-:B------:R-:W-:Y:S02]  /*5950*/  HADD2.F32 R66, -RZ, R68.reuse.H0_H0 ;  /* 0x20000044ff427230 */ /* 0x100fe40000004100 */
[----:B------:R-:W-:Y:S01]  /*5960*/  FMUL R3, R47, R22 ;  /* 0x000000162f037220 */ /* 0x000fe20000400000 */
[C---:B------:R-:W-:Y:S01]  /*5970*/  FFMA R18, R49.reuse, R63, R18 ;  /* 0x0000003f31127223 */ /* 0x040fe20000000012 */
[----:B------:R-:W-:Y:S02]  /*5980*/  HADD2.F32 R68, -RZ, R68.H1_H1 ;  /* 0x30000044ff447230 */ /* 0x000fe40000004100 */
[----:B------:R-:W-:Y:S01]  /*5990*/  FFMA R19, R49, R64, R19 ;  /* 0x0000004031137223 */ /* 0x000fe20000000013 */
[----:B------:R-:W-:Y:S01]  /*59a0*/  FMUL R23, R47, R23 ;  /* 0x000000172f177220 */ /* 0x000fe20000400000 */
[C---:B------:R-:W-:Y:S01]  /*59b0*/  FFMA R0, R49.reuse, R65, R0 ;  /* 0x0000004131007223 */ /* 0x040fe20000000000 */
[C---:B------:R-:W-:Y:S01]  /*59c0*/  FFMA R2, R49.reuse, R67, R2 ;  /* 0x0000004331027223 */ /* 0x040fe20000000002 */
[--C-:B------:R-:W-:Y:S02]  /*59d0*/  HADD2.F32 R71, -RZ, R72.reuse.H0_H0 ;  /* 0x20000048ff477230 */ /* 0x100fe40000004100 */
[----:B------:R-:W-:Y:S01]  /*59e0*/  FFMA R3, R49, R66, R3 ;  /* 0x0000004231037223 */ /* 0x000fe20000000003 */
[----:B------:R-:W-:Y:S02]  /*59f0*/  HADD2.F32 R72, -RZ, R72.H1_H1 ;  /* 0x30000048ff487230 */ /* 0x000fe40000004100 */
[----:B------:R-:W-:Y:S01]  /*5a00*/  FMUL R22, R47, R26 ;  /* 0x0000001a2f167220 */ /* 0x000fe20000400000 */
        /* <DEDUP_REMOVED lines=18> */
[----:B------:R-:W-:Y:S01]  /*5b30*/  F2FP.SATFINITE.E4M3.F32.PACK_AB_MERGE_C R94, R15, R14, RZ ;  /* 0x0000000e0f5e723e */ /* 0x000fe200048070ff */
[----:B------:R-:W-:Y:S01]  /*5b40*/  FFMA R28, R49, R51, R28 ;  /* 0x00000033311c7223 */ /* 0x000fe2000000001c */
[----:B------:R-:W-:Y:S01]  /*5b50*/  F2FP.SATFINITE.E4M3.F32.PACK_AB_MERGE_C R95, R19, R18, RZ ;  /* 0x00000012135f723e */ /* 0x000fe200048070ff */
[C---:B------:R-:W-:Y:S01]  /*5b60*/  FFMA R29, R49.reuse, R48, R29 ;  /* 0x00000030311d7223 */ /* 0x040fe2000000001d */
[C---:B------:R-:W-:Y:S01]  /*5b70*/  FFMA R30, R49.reuse, R77, R30 ;  /* 0x0000004d311e7223 */ /* 0x040fe2000000001e */
[----:B------:R-:W-:Y:S01]  /*5b80*/  FFMA R35, R49, R50, R35 ;  /* 0x0000003231237223 */ /* 0x000fe20000000023 */
[----:B------:R-:W-:Y:S02]  /*5b90*/  F2FP.SATFINITE.E4M3.F32.PACK_AB_MERGE_C R94, R13, R12, R94 ;  /* 0x0000000c0d5e723e */ /* 0x000fe4000480705e */
[----:B------:R-:W-:Y:S02]  /*5ba0*/  F2FP.SATFINITE.E4M3.F32.PACK_AB_MERGE_C R95, R17, R16, R95 ;  /* 0x00000010115f723e */ /* 0x000fe4000480705f */
[----:B------:R-:W-:Y:S02]  /*5bb0*/  F2FP.SATFINITE.E4M3.F32.PACK_AB_MERGE_C R113, R23, R3, RZ ;  /* 0x000000031771723e */ /* 0x000fe400048070ff */
[----:B------:R-:W-:Y:S01]  /*5bc0*/  F2FP.SATFINITE.E4M3.F32.PACK_AB_MERGE_C R114, R27, R22, RZ ;  /* 0x000000161b72723e */ /* 0x000fe200048070ff */
[----:B------:R1:W-:Y:S01]  /*5bd0*/  STS.128 [R103+UR43+0x1200], R92 ;  /* 0x0012005c67007988 */ /* 0x0003e20008000c2b */
[----:B------:R-:W-:Y:S02]  /*5be0*/  F2FP.SATFINITE.E4M3.F32.PACK_AB_MERGE_C R116, R31, R26, RZ ;  /* 0x0000001a1f74723e */ /* 0x000fe400048070ff */
[----:B------:R-:W-:Y:S02]  /*5bf0*/  F2FP.SATFINITE.E4M3.F32.PACK_AB_MERGE_C R117, R35, R30, RZ ;  /* 0x0000001e2375723e */ /* 0x000fe400048070ff */
[----:B------:R-:W-:Y:S02]  /*5c00*/  F2FP.SATFINITE.E4M3.F32.PACK_AB_MERGE_C R112, R2, R0, R113 ;  /* 0x000000000270723e */ /* 0x000fe40004807071 */
[----:B------:R-:W-:Y:S02]  /*5c10*/  F2FP.SATFINITE.E4M3.F32.PACK_AB_MERGE_C R113, R21, R20, R114 ;  /* 0x000000141571723e */ /* 0x000fe40004807072 */
[----:B------:R-:W-:Y:S02]  /*5c20*/  F2FP.SATFINITE.E4M3.F32.PACK_AB_MERGE_C R114, R25, R24, R116 ;  /* 0x000000181972723e */ /* 0x000fe40004807074 */
[----:B------:R-:W-:Y:S02]  /*5c30*/  F2FP.SATFINITE.E4M3.F32.PACK_AB_MERGE_C R115, R29, R28, R117 ;  /* 0x0000001c1d73723e */ /* 0x000fe40004807075 */
[----:B------:R-:W-:Y:S03]  /*5c40*/  IADD3 R116, PT, PT, R44, 0x1, RZ ;  /* 0x000000012c747810 */ /* 0x000fe60007ffe0ff */
[----:B------:R1:W-:Y:S01]  /*5c50*/  STS.128 [R102+0x1010], R112 ;  /* 0x0010107066007388 */ /* 0x0003e20000000c00 */
[----:B------:R-:W-:Y:S01]  /*5c60*/  @!PT LDS RZ, [RZ] ;  /* 0x00000000fffff984 */ /* 0x000fe20000000800 */
[----:B------:R-:W-:Y:S01]  /*5c70*/  @!PT LDS RZ, [RZ] ;  /* 0x00000000fffff984 */ /* 0x000fe20000000800 */
[----:B------:R-:W-:Y:S01]  /*5c80*/  @!PT LDS RZ, [RZ] ;  /* 0x00000000fffff984 */ /* 0x000fe20000000800 */
[----:B------:R-:W-:Y:S01]  /*5c90*/  @!PT LDS RZ, [RZ] ;  /* 0x00000000fffff984 */ /* 0x000fe20000000800 */
[----:B------:R3:W-:Y:S07]  /*5ca0*/  MEMBAR.ALL.CTA ;  /* 0x0000000000007992 */ /* 0x0007ee0000008000 */
[----:B---3--:R-:W3:Y:S02]  /*5cb0*/  FENCE.VIEW.ASYNC.S ;  /* 0x00000000000073c6 */ /* 0x008ee40000000000 */
[----:B---3--:R-:W-:Y:S06]  /*5cc0*/  BAR.SYNC.DEFER_BLOCKING 0x1, 0x80 ;  /* 0x0042000000007b1d */ /* 0x008fec0000010000 */
[----:B------:R-:W-:Y:S05]  /*5cd0*/  @P0 BRA `(.L_x_91) ;  /* 0x0000000000340947 */ /* 0x000fea0003800000 */
[----:B------:R-:W-:Y:S01]  /*5ce0*/  UIADD3 UR12, UPT, UPT, UR43, 0x1200, URZ ;  /* 0x000012002b0c7890 */ /* 0x000fe2000fffe0ff */
[----:B------:R-:W-:Y:S01]  /*5cf0*/  R2UR UR9, R91 ;  /* 0x000000005b0972ca */ /* 0x000fe200000e0000 */
[----:B------:R-:W-:Y:S01]  /*5d00*/  UIADD3 UR10, UP0, UPT, UR46, 0x680, URZ ;  /* 0x000006802e0a7890 */ /* 0x000fe2000ff1e0ff */
[----:B------:R-:W-:Y:S01]  /*5d10*/  R2UR UR8, R97 ;  /* 0x00000000610872ca */ /* 0x000fe200000e0000 */
[----:B------:R-:W-:Y:S02]  /*5d20*/  UMOV UR7, UR36 ;  /* 0x0000002400077c82 */ /* 0x000fe40008000000 */
[----:B------:R-:W-:Y:S01]  /*5d30*/  IMAD.U32 R109, RZ, RZ, UR12 ;  /* 0x0000000cff6d7e24 */ /* 0x000fe2000f8e00ff */
[----:B------:R-:W-:Y:S04]  /*5d40*/  UIADD3.X UR11, UPT, UPT, URZ, UR47, URZ, UP0, !UPT ;  /* 0x0000002fff0b7290 */ /* 0x000fe800087fe4ff */
[----:B------:R-:W-:Y:S03]  /*5d50*/  R2UR UR4, R109 ;  /* 0x000000006d0472ca */ /* 0x000fe600000e0000 */
[----:B------:R-:W-:Y:S02]  /*5d60*/  USHF.L.U32 UR5, UR9, 0x6, URZ ;  /* 0x0000000609057899 */ /* 0x000fe400080006ff */
[----:B------:R-:W-:Y:S09]  /*5d70*/  USHF.L.U32 UR6, UR8, 0x6, URZ ;  /* 0x0000000608067899 */ /* 0x000ff200080006ff */
[----:B------:R3:W-:Y:S01]  /*5d80*/  UTMASTG.3D [UR4], [UR10] ;  /* 0x000000040a0073b5 */ /* 0x0007e20008010000 */
[----:B------:R0:W-:Y:S01]  /*5d90*/  UTMACMDFLUSH ;  /* 0x00000000000079b7 */ /* 0x0001e20000000000 */
[----:B---3--:R-:W-:Y:S04]  /*5da0*/  DEPBAR.LE SB0, 0x0 ;  /* 0x000080000000791a */ /* 0x008fe80000000000 */
.L_x_91:
[----:B------:R-:W-:Y:S05]  /*5db0*/  BSYNC.RECONVERGENT B0 ;  /* 0x0000000000007941 */ /* 0x000fea0003800200 */
.L_x_90:
[----:B------:R-:W-:Y:S01]  /*5dc0*/  BAR.SYNC.DEFER_BLOCKING 0x1, 0x80 ;  /* 0x0042000000007b1d */ /* 0x000fe20000010000 */
[----:B------:R-:W-:Y:S01]  /*5dd0*/  ISETP.NE.AND P2, PT, R110, RZ, PT ;  /* 0x000000ff6e00720c */ /* 0x000fe20003f45270 */
[----:B------:R-:W-:Y:S01]  /*5de0*/  IMAD.IADD R91, R43, 0x1, R79 ;  /* 0x000000012b5b7824 */ /* 0x000fe200078e024f */
[----:B------:R-:W-:Y:S01]  /*5df0*/  ISETP.NE.AND P0, PT, R111, 0x2, PT ;  /* 0x000000026f00780c */ /* 0x000fe20003f05270 */
[----:B------:R-:W-:Y:S01]  /*5e00*/  IMAD.IADD R97, R45, 0x1, R90 ;  /* 0x000000012d617824 */ /* 0x000fe200078e025a */
[----:B------:R-:W-:Y:S02]  /*5e10*/  ISETP.NE.AND P1, PT, R116, 0x4, PT ;  /* 0x000000047400780c */ /* 0x000fe40003f25270 */
[----:B------:R-:W-:Y:S02]  /*5e20*/  SEL R0, RZ, 0x1, P0 ;  /* 0x00000001ff007807 */ /* 0x000fe40000000000 */
[----:B------:R-:W-:Y:S02]  /*5e30*/  SEL R3, RZ, 0x1, P1 ;  /* 0x00000001ff037807 */ /* 0x000fe40000800000 */
[----:B------:R-:W-:Y:S02]  /*5e40*/  LOP3.LUT R107, R107, R0, RZ, 0x3c, !PT ;  /* 0x000000006b6b7212 */ /* 0x000fe400078e3cff */
[----:B------:R-:W-:Y:S02]  /*5e50*/  LOP3.LUT R108, R108, R3, RZ, 0x3c, !PT ;  /* 0x000000036c6c7212 */ /* 0x000fe400078e3cff */
[----:B------:R-:W-:Y:S02]  /*5e60*/  @P2 R2UR UR36, R105 ;  /* 0x00000000692422ca */ /* 0x000fe400000e0000 */
[----:B------:R-:W-:Y:S02]  /*5e70*/  SEL R111, R111, RZ, P0 ;  /* 0x000000ff6f6f7207 */ /* 0x000fe40000000000 */
[----:B------:R-:W-:Y:S01]  /*5e80*/  SEL R44, R116, RZ, P1 ;  /* 0x000000ff742c7207 */ /* 0x000fe20000800000 */
[----:B------:R-:W-:Y:S10]  /*5e90*/  @P2 BRA `(.L_x_92) ;  /* 0xffffffe400842947 */ /* 0x000ff4000383ffff */
[----:B------:R-:W-:Y:S05]  /*5ea0*/  EXIT ;  /* 0x000000000000794d */ /* 0x000fea0003800000 */
.L_x_19:
[----:B--2---:R2:W1:Y:S02]  /*5eb0*/  SYNCS.PHASECHK.TRANS64.TRYWAIT P0, [R3+URZ+0xb0], R2 ;  /* 0x0000b002030075a7 */ /* 0x00446400080011ff */
[----:B-1----:R-:W-:Y:S05]  /*5ec0*/  @!P0 NANOSLEEP.SYNCS 0x989680 ;  /* 0x009896800000895d */ /* 0x002fea0003900000 */
[----:B------:R-:W1:Y:S02]  /*5ed0*/  @!P0 SYNCS.PHASECHK.TRANS64 P0, [R3+URZ+0xb0], R2 ;  /* 0x0000b002030085a7 */ /* 0x000e6400080010ff */
[----:B-1----:R-:W-:Y:S05]  /*5ee0*/  @!P0 BRA `(.L_x_19) ;  /* 0xfffffffc00f08947 */ /* 0x002fea000383ffff */
[----:B------:R-:W-:Y:S05]  /*5ef0*/  BRA `(.L_x_93) ;  /* 0xffffffb400907947 */ /* 0x000fea000383ffff */
.L_x_22:
[----:B-1----:R-:W-:-:S07]  /*5f00*/  MOV R2, UR33 ;  /* 0x0000002100027c02 */ /* 0x002fce0008000f00 */
.L_x_94:
[----:B-1----:R1:W2:Y:S02]  /*5f10*/  SYNCS.PHASECHK.TRANS64.TRYWAIT P0, [R2+URZ+0x10], R5 ;  /* 0x00001005020075a7 */ /* 0x0022a400080011ff */
[----:B--2---:R-:W-:Y:S05]  /*5f20*/  @!P0 NANOSLEEP.SYNCS 0x989680 ;  /* 0x009896800000895d */ /* 0x004fea0003900000 */
[----:B------:R-:W2:Y:S02]  /*5f30*/  @!P0 SYNCS.PHASECHK.TRANS64 P0, [R2+URZ+0x10], R5 ;  /* 0x00001005020085a7 */ /* 0x000ea400080010ff */
[----:B--2---:R-:W-:Y:S05]  /*5f40*/  @!P0 BRA `(.L_x_94) ;  /* 0xfffffffc00f08947 */ /* 0x004fea000383ffff */
[----:B------:R-:W-:Y:S05]  /*5f50*/  BRA `(.L_x_21) ;  /* 0xffffffb400e07947 */ /* 0x000fea000383ffff */
.L_x_28:
[----:B-1----:R-:W-:-:S07]  /*5f60*/  MOV R2, UR17 ;  /* 0x0000001100027c02 */ /* 0x002fce0008000f00 */
.L_x_95:
[----:B-1----:R1:W2:Y:S02]  /*5f70*/  SYNCS.PHASECHK.TRANS64.TRYWAIT P0, [R2+URZ+0x10], R5 ;  /* 0x00001005020075a7 */ /* 0x0022a400080011ff */
[----:B--2---:R-:W-:Y:S05]  /*5f80*/  @!P0 NANOSLEEP.SYNCS 0x989680 ;  /* 0x009896800000895d */ /* 0x004fea0003900000 */
[----:B------:R-:W2:Y:S02]  /*5f90*/  @!P0 SYNCS.PHASECHK.TRANS64 P0, [R2+URZ+0x10], R5 ;  /* 0x00001005020085a7 */ /* 0x000ea400080010ff */
[----:B--2---:R-:W-:Y:S05]  /*5fa0*/  @!P0 BRA `(.L_x_95) ;  /* 0xfffffffc00f08947 */ /* 0x004fea000383ffff */
[----:B------:R-:W-:Y:S05]  /*5fb0*/  BRA `(.L_x_27) ;  /* 0xffffffb800847947 */ /* 0x000fea000383ffff */
.L_x_32:
[----:B-1----:R1:W2:Y:S02]  /*5fc0*/  SYNCS.PHASECHK.TRANS64.TRYWAIT P0, [R2+URZ+0x40], R3 ;  /* 0x00004003020075a7 */ /* 0x0022a400080011ff */
[----:B--2---:R-:W-:Y:S05]  /*5fd0*/  @!P0 NANOSLEEP.SYNCS 0x989680 ;  /* 0x009896800000895d */ /* 0x004fea0003900000 */
[----:B------:R-:W2:Y:S02]  /*5fe0*/  @!P0 SYNCS.PHASECHK.TRANS64 P0, [R2+URZ+0x40], R3 ;  /* 0x00004003020085a7 */ /* 0x000ea400080010ff */
[----:B--2---:R-:W-:Y:S05]  /*5ff0*/  @!P0 BRA `(.L_x_32) ;  /* 0xfffffffc00f08947 */ /* 0x004fea000383ffff */
[----:B------:R-:W-:Y:S05]  /*6000*/  BRA `(.L_x_96) ;  /* 0xffffffbc00107947 */ /* 0x000fea000383ffff */
.L_x_36:
[----:B----4-:R-:W-:-:S07]  /*6010*/  MOV R0, UR4 ;  /* 0x0000000400007c02 */ /* 0x010fce0008000f00 */
.L_x_97:
[----:B-1----:R1:W2:Y:S02]  /*6020*/  SYNCS.PHASECHK.TRANS64.TRYWAIT P0, [R0+URZ], R3 ;  /* 0x00000003000075a7 */ /* 0x0022a400080011ff */
[----:B--2---:R-:W-:Y:S05]  /*6030*/  @!P0 NANOSLEEP.SYNCS 0x989680 ;  /* 0x009896800000895d */ /* 0x004fea0003900000 */
[----:B------:R-:W2:Y:S02]  /*6040*/  @!P0 SYNCS.PHASECHK.TRANS64 P0, [R0+URZ], R3 ;  /* 0x00000003000085a7 */ /* 0x000ea400080010ff */
[----:B--2---:R-:W-:Y:S05]  /*6050*/  @!P0 BRA `(.L_x_97) ;  /* 0xfffffffc00f08947 */ /* 0x004fea000383ffff */
[----:B------:R-:W-:Y:S05]  /*6060*/  BRA `(.L_x_98) ;  /* 0xffffffc000807947 */ /* 0x000fea000383ffff */
.L_x_39:
[----:B-1----:R1:W2:Y:S02]  /*6070*/  SYNCS.PHASECHK.TRANS64.TRYWAIT P0, [R0+URZ+0xa0], R5 ;  /* 0x0000a005000075a7 */ /* 0x0022a400080011ff */
[----:B--2---:R-:W-:Y:S05]  /*6080*/  @!P0 NANOSLEEP.SYNCS 0x989680 ;  /* 0x009896800000895d */ /* 0x004fea0003900000 */
[----:B------:R-:W2:Y:S02]  /*6090*/  @!P0 SYNCS.PHASECHK.TRANS64 P0, [R0+URZ+0xa0], R5 ;  /* 0x0000a005000085a7 */ /* 0x000ea400080010ff */
[----:B--2---:R-:W-:Y:S05]  /*60a0*/  @!P0 BRA `(.L_x_39) ;  /* 0xfffffffc00f08947 */ /* 0x004fea000383ffff */
[----:B------:R-:W-:Y:S05]  /*60b0*/  BRA `(.L_x_99) ;  /* 0xffffffc000dc7947 */ /* 0x000fea000383ffff */
.L_x_40:
[----:B------:R-:W-:-:S07]  /*60c0*/  MOV R0, UR5 ;  /* 0x0000000500007c02 */ /* 0x000fce0008000f00 */
.L_x_100:
[----:B-1----:R1:W2:Y:S02]  /*60d0*/  SYNCS.PHASECHK.TRANS64.TRYWAIT P0, [R0+URZ+0x50], R5 ;  /* 0x00005005000075a7 */ /* 0x0022a400080011ff */
[----:B--2---:R-:W-:Y:S05]  /*60e0*/  @!P0 NANOSLEEP.SYNCS 0x989680 ;  /* 0x009896800000895d */ /* 0x004fea0003900000 */
[----:B------:R-:W2:Y:S02]  /*60f0*/  @!P0 SYNCS.PHASECHK.TRANS64 P0, [R0+URZ+0x50], R5 ;  /* 0x00005005000085a7 */ /* 0x000ea400080010ff */
[----:B--2---:R-:W-:Y:S05]  /*6100*/  @!P0 BRA `(.L_x_100) ;  /* 0xfffffffc00f08947 */ /* 0x004fea000383ffff */
[----:B------:R-:W-:Y:S05]  /*6110*/  BRA `(.L_x_101) ;  /* 0xffffffc000ec7947 */ /* 0x000fea000383ffff */
.L_x_41:
[----:B-1----:R1:W2:Y:S02]  /*6120*/  SYNCS.PHASECHK.TRANS64.TRYWAIT P1, [R0+URZ+0x40], R5 ;  /* 0x00004005000075a7 */ /* 0x0022a400080211ff */
[----:B--2---:R-:W-:Y:S05]  /*6130*/  @!P1 NANOSLEEP.SYNCS 0x989680 ;  /* 0x009896800000995d */ /* 0x004fea0003900000 */
[----:B------:R-:W2:Y:S02]  /*6140*/  @!P1 SYNCS.PHASECHK.TRANS64 P1, [R0+URZ+0x40], R5 ;  /* 0x00004005000095a7 */ /* 0x000ea400080210ff */
[----:B--2---:R-:W-:Y:S05]  /*6150*/  @!P1 BRA `(.L_x_41) ;  /* 0xfffffffc00f09947 */ /* 0x004fea000383ffff */
[----:B------:R-:W-:Y:S05]  /*6160*/  BRA `(.L_x_102) ;  /* 0xffffffc4001c7947 */ /* 0x000fea000383ffff */
.L_x_44:
[----:B------:R-:W-:-:S07]  /*6170*/  MOV R0, UR5 ;  /* 0x0000000500007c02 */ /* 0x000fce0008000f00 */
.L_x_103:
[----:B-1----:R1:W2:Y:S02]  /*6180*/  SYNCS.PHASECHK.TRANS64.TRYWAIT P0, [R0+URZ+0x50], R3 ;  /* 0x00005003000075a7 */ /* 0x0022a400080011ff */
[----:B--2---:R-:W-:Y:S05]  /*6190*/  @!P0 NANOSLEEP.SYNCS 0x989680 ;  /* 0x009896800000895d */ /* 0x004fea0003900000 */
[----:B------:R-:W2:Y:S02]  /*61a0*/  @!P0 SYNCS.PHASECHK.TRANS64 P0, [R0+URZ+0x50], R3 ;  /* 0x00005003000085a7 */ /* 0x000ea400080010ff */
[----:B--2---:R-:W-:Y:S05]  /*61b0*/  @!P0 BRA `(.L_x_103) ;  /* 0xfffffffc00f08947 */ /* 0x004fea000383ffff */
[----:B------:R-:W-:Y:S05]  /*61c0*/  BRA `(.L_x_43) ;  /* 0xffffffc400707947 */ /* 0x000fea000383ffff */
.L_x_51:
[----:B-1----:R1:W2:Y:S02]  /*61d0*/  SYNCS.PHASECHK.TRANS64.TRYWAIT P1, [R0+URZ+0x40], R5 ;  /* 0x00004005000075a7 */ /* 0x0022a400080211ff */
[----:B--2---:R-:W-:Y:S05]  /*61e0*/  @!P1 NANOSLEEP.SYNCS 0x989680 ;  /* 0x009896800000995d */ /* 0x004fea0003900000 */
[----:B------:R-:W2:Y:S02]  /*61f0*/  @!P1 SYNCS.PHASECHK.TRANS64 P1, [R0+URZ+0x40], R5 ;  /* 0x00004005000095a7 */ /* 0x000ea400080210ff */
[----:B--2---:R-:W-:Y:S05]  /*6200*/  @!P1 BRA `(.L_x_51) ;  /* 0xfffffffc00f09947 */ /* 0x004fea000383ffff */
[----:B------:R-:W-:Y:S05]  /*6210*/  BRA `(.L_x_104) ;  /* 0xffffffc800c87947 */ /* 0x000fea000383ffff */
.L_x_52:
[----:B------:R-:W-:-:S07]  /*6220*/  MOV R3, UR9 ;  /* 0x0000000900037c02 */ /* 0x000fce0008000f00 */
.L_x_105:
[----:B-1----:R1:W2:Y:S02]  /*6230*/  SYNCS.PHASECHK.TRANS64.TRYWAIT P0, [R3+URZ+0x80], R0 ;  /* 0x00008000030075a7 */ /* 0x0022a400080011ff */
[----:B--2---:R-:W-:Y:S05]  /*6240*/  @!P0 NANOSLEEP.SYNCS 0x989680 ;  /* 0x009896800000895d */ /* 0x004fea0003900000 */
[----:B------:R-:W2:Y:S02]  /*6250*/  @!P0 SYNCS.PHASECHK.TRANS64 P0, [R3+URZ+0x80], R0 ;  /* 0x00008000030085a7 */ /* 0x000ea400080010ff */
[----:B--2---:R-:W-:Y:S05]  /*6260*/  @!P0 BRA `(.L_x_105) ;  /* 0xfffffffc00f08947 */ /* 0x004fea000383ffff */
[----:B------:R-:W-:Y:S05]  /*6270*/  BRA `(.L_x_106) ;  /* 0xffffffc800fc7947 */ /* 0x000fea000383ffff */
.L_x_55:
[----:B------:R-:W-:Y:S07]  /*6280*/  MOV R0, UR7 ;  /* 0x0000000700007c02 */ /* 0x000fee0008000f00 */
.L_x_107:
[----:B-1----:R1:W2:Y:S02]  /*6290*/  SYNCS.PHASECHK.TRANS64.TRYWAIT P0, [R0+URZ], R3 ;  /* 0x00000003000075a7 */ /* 0x0022a400080011ff */
[----:B--2---:R-:W-:Y:S05]  /*62a0*/  @!P0 NANOSLEEP.SYNCS 0x989680 ;  /* 0x009896800000895d */ /* 0x004fea0003900000 */
[----:B------:R-:W2:Y:S02]  /*62b0*/  @!P0 SYNCS.PHASECHK.TRANS64 P0, [R0+URZ], R3 ;  /* 0x00000003000085a7 */ /* 0x000ea400080010ff */
[----:B--2---:R-:W-:Y:S05]  /*62c0*/  @!P0 BRA `(.L_x_107) ;  /* 0xfffffffc00f08947 */ /* 0x004fea000383ffff */
[----:B------:R-:W-:Y:S05]  /*62d0*/  BRA `(.L_x_54) ;  /* 0xffffffcc00347947 */ /* 0x000fea000383ffff */
.L_x_58:
[----:B------:R-:W-:-:S07]  /*62e0*/  MOV R0, UR5 ;  /* 0x0000000500007c02 */ /* 0x000fce0008000f00 */
.L_x_108:
[----:B--2---:R2:W3:Y:S02]  /*62f0*/  SYNCS.PHASECHK.TRANS64.TRYWAIT P0, [R0+URZ], R3 ;  /* 0x00000003000075a7 */ /* 0x0044e400080011ff */
[----:B---3--:R-:W-:Y:S05]  /*6300*/  @!P0 NANOSLEEP.SYNCS 0x989680 ;  /* 0x009896800000895d */ /* 0x008fea0003900000 */
[----:B------:R-:W3:Y:S02]  /*6310*/  @!P0 SYNCS.PHASECHK.TRANS64 P0, [R0+URZ], R3 ;  /* 0x00000003000085a7 */ /* 0x000ee400080010ff */
[----:B---3--:R-:W-:Y:S05]  /*6320*/  @!P0 BRA `(.L_x_108) ;  /* 0xfffffffc00f08947 */ /* 0x008fea000383ffff */
[----:B------:R-:W-:Y:S05]  /*6330*/  BRA `(.L_x_109) ;  /* 0xffffffcc00d47947 */ /* 0x000fea000383ffff */
.L_x_59:
[----:B------:R-:W-:-:S07]  /*6340*/  MOV R0, UR5 ;  /* 0x0000000500007c02 */ /* 0x000fce0008000f00 */
.L_x_110:
[----:B--2---:R2:W3:Y:S02]  /*6350*/  SYNCS.PHASECHK.TRANS64.TRYWAIT P0, [R0+URZ], R3 ;  /* 0x00000003000075a7 */ /* 0x0044e400080011ff */
[----:B---3--:R-:W-:Y:S05]  /*6360*/  @!P0 NANOSLEEP.SYNCS 0x989680 ;  /* 0x009896800000895d */ /* 0x008fea0003900000 */
[----:B------:R-:W3:Y:S02]  /*6370*/  @!P0 SYNCS.PHASECHK.TRANS64 P0, [R0+URZ], R3 ;  /* 0x00000003000085a7 */ /* 0x000ee400080010ff */
[----:B---3--:R-:W-:Y:S05]  /*6380*/  @!P0 BRA `(.L_x_110) ;  /* 0xfffffffc00f08947 */ /* 0x008fea000383ffff */
[----:B------:R-:W-:Y:S05]  /*6390*/  BRA `(.L_x_111) ;  /* 0xffffffcc00e07947 */ /* 0x000fea000383ffff */
.L_x_60:
[----:B------:R-:W-:-:S07]  /*63a0*/  MOV R0, UR5 ;  /* 0x0000000500007c02 */ /* 0x000fce0008000f00 */
.L_x_112:
[----:B--2---:R2:W3:Y:S02]  /*63b0*/  SYNCS.PHASECHK.TRANS64.TRYWAIT P0, [R0+URZ], R3 ;  /* 0x00000003000075a7 */ /* 0x0044e400080011ff */
[----:B---3--:R-:W-:Y:S05]  /*63c0*/  @!P0 NANOSLEEP.SYNCS 0x989680 ;  /* 0x009896800000895d */ /* 0x008fea0003900000 */
[----:B------:R-:W3:Y:S02]  /*63d0*/  @!P0 SYNCS.PHASECHK.TRANS64 P0, [R0+URZ], R3 ;  /* 0x00000003000085a7 */ /* 0x000ee400080010ff */
[----:B---3--:R-:W-:Y:S05]  /*63e0*/  @!P0 BRA `(.L_x_112) ;  /* 0xfffffffc00f08947 */ /* 0x008fea000383ffff */
[----:B------:R-:W-:Y:S05]  /*63f0*/  BRA `(.L_x_113) ;  /* 0xffffffcc00ec7947 */ /* 0x000fea000383ffff */
.L_x_61:
[----:B------:R-:W-:-:S07]  /*6400*/  MOV R0, UR7 ;  /* 0x0000000700007c02 */ /* 0x000fce0008000f00 */
.L_x_114:
[----:B--2---:R2:W3:Y:S02]  /*6410*/  SYNCS.PHASECHK.TRANS64.TRYWAIT P0, [R0+URZ], R3 ;  /* 0x00000003000075a7 */ /* 0x0044e400080011ff */
[----:B---3--:R-:W-:Y:S05]  /*6420*/  @!P0 NANOSLEEP.SYNCS 0x989680 ;  /* 0x009896800000895d */ /* 0x008fea0003900000 */
[----:B------:R-:W3:Y:S02]  /*6430*/  @!P0 SYNCS.PHASECHK.TRANS64 P0, [R0+URZ], R3 ;  /* 0x00000003000085a7 */ /* 0x000ee400080010ff */
[----:B---3--:R-:W-:Y:S05]  /*6440*/  @!P0 BRA `(.L_x_114) ;  /* 0xfffffffc00f08947 */ /* 0x008fea000383ffff */
[----:B------:R-:W-:Y:S05]  /*6450*/  BRA `(.L_x_115) ;  /* 0xffffffcc00f87947 */ /* 0x000fea000383ffff */
.L_x_66:
[----:B---3--:R3:W1:Y:S02]  /*6460*/  SYNCS.PHASECHK.TRANS64.TRYWAIT P0, [R0+URZ+0x40], R3 ;  /* 0x00004003000075a7 */ /* 0x00866400080011ff */
[----:B-1----:R-:W-:Y:S05]  /*6470*/  @!P0 NANOSLEEP.SYNCS 0x989680 ;  /* 0x009896800000895d */ /* 0x002fea0003900000 */
[----:B------:R-:W1:Y:S02]  /*6480*/  @!P0 SYNCS.PHASECHK.TRANS64 P0, [R0+URZ+0x40], R3 ;  /* 0x00004003000085a7 */ /* 0x000e6400080010ff */
[----:B-1----:R-:W-:Y:S05]  /*6490*/  @!P0 BRA `(.L_x_66) ;  /* 0xfffffffc00f08947 */ /* 0x002fea000383ffff */
[----:B------:R-:W-:Y:S05]  /*64a0*/  BRA `(.L_x_116) ;  /* 0xffffffd000f47947 */ /* 0x000fea000383ffff */
.L_x_69:
[----:B------:R-:W-:Y:S07]  /*64b0*/  MOV R0, UR6 ;  /* 0x0000000600007c02 */ /* 0x000fee0008000f00 */
.L_x_117:
[----:B-1----:R1:W3:Y:S02]  /*64c0*/  SYNCS.PHASECHK.TRANS64.TRYWAIT P0, [R0+URZ+0x38], R3 ;  /* 0x00003803000075a7 */ /* 0x0022e400080011ff */
[----:B---3--:R-:W-:Y:S05]  /*64d0*/  @!P0 NANOSLEEP.SYNCS 0x989680 ;  /* 0x009896800000895d */ /* 0x008fea0003900000 */
[----:B------:R-:W3:Y:S02]  /*64e0*/  @!P0 SYNCS.PHASECHK.TRANS64 P0, [R0+URZ+0x38], R3 ;  /* 0x00003803000085a7 */ /* 0x000ee400080010ff */
[----:B---3--:R-:W-:Y:S05]  /*64f0*/  @!P0 BRA `(.L_x_117) ;  /* 0xfffffffc00f08947 */ /* 0x008fea000383ffff */
[----:B------:R-:W-:Y:S05]  /*6500*/  BRA `(.L_x_68) ;  /* 0xffffffd400e07947 */ /* 0x000fea000383ffff */
.L_x_72:
[----:B------:R-:W-:Y:S07]  /*6510*/  MOV R3, UR6 ;  /* 0x0000000600037c02 */ /* 0x000fee0008000f00 */
.L_x_118:
[----:B-1----:R1:W2:Y:S02]  /*6520*/  SYNCS.PHASECHK.TRANS64.TRYWAIT P2, [R3+URZ+0x28], R26 ;  /* 0x0000281a030075a7 */ /* 0x0022a400080411ff */
[----:B--2---:R-:W-:Y:S05]  /*6530*/  @!P2 NANOSLEEP.SYNCS 0x989680 ;  /* 0x009896800000a95d */ /* 0x004fea0003900000 */
[----:B------:R-:W2:Y:S02]  /*6540*/  @!P2 SYNCS.PHASECHK.TRANS64 P2, [R3+URZ+0x28], R26 ;  /* 0x0000281a0300a5a7 */ /* 0x000ea400080410ff */
[----:B--2---:R-:W-:Y:S05]  /*6550*/  @!P2 BRA `(.L_x_118) ;  /* 0xfffffffc00f0a947 */ /* 0x004fea000383ffff */
[----:B------:R-:W-:Y:S05]  /*6560*/  BRA `(.L_x_119) ;  /* 0xffffffd800747947 */ /* 0x000fea000383ffff */
.L_x_75:
[----:B--2---:R2:W4:Y:S02]  /*6570*/  SYNCS.PHASECHK.TRANS64.TRYWAIT P0, [R0+URZ+0x40], R3 ;  /* 0x00004003000075a7 */ /* 0x00452400080011ff */
[----:B----4-:R-:W-:Y:S05]  /*6580*/  @!P0 NANOSLEEP.SYNCS 0x989680 ;  /* 0x009896800000895d */ /* 0x010fea0003900000 */
[----:B------:R-:W4:Y:S02]  /*6590*/  @!P0 SYNCS.PHASECHK.TRANS64 P0, [R0+URZ+0x40], R3 ;  /* 0x00004003000085a7 */ /* 0x000f2400080010ff */
[----:B----4-:R-:W-:Y:S05]  /*65a0*/  @!P0 BRA `(.L_x_75) ;  /* 0xfffffffc00f08947 */ /* 0x010fea000383ffff */
[----:B------:R-:W-:Y:S05]  /*65b0*/  BRA `(.L_x_120) ;  /* 0xffffffdc00d07947 */ /* 0x000fea000383ffff */
.L_x_86:
[----:B-1----:R-:W-:Y:S04]  /*65c0*/  MOV R0, UR43 ;  /* 0x0000002b00007c02 */ /* 0x002fe80008000f00 */
[----:B------:R1:W2:Y:S03]  /*65d0*/  SYNCS.PHASECHK.TRANS64.TRYWAIT P1, [R0+URZ+0x20], R3 ;  /* 0x00002003000075a7 */ /* 0x0002a600080211ff */
[----:B--2---:R-:W-:Y:S05]  /*65e0*/  @!P1 NANOSLEEP.SYNCS 0x989680 ;  /* 0x009896800000995d */ /* 0x004fea0003900000 */
[----:B------:R-:W2:Y:S02]  /*65f0*/  @!P1 SYNCS.PHASECHK.TRANS64 P1, [R0+URZ+0x20], R3 ;  /* 0x00002003000095a7 */ /* 0x000ea400080210ff */
[----:B--2---:R-:W-:Y:S05]  /*6600*/  @!P1 BRA `(.L_x_86) ;  /* 0xfffffffc00ec9947 */ /* 0x004fea000383ffff */
[----:B------:R-:W-:Y:S05]  /*6610*/  BRA `(.L_x_85) ;  /* 0xffffffe800c47947 */ /* 0x000fea000383ffff */
.L_x_88:
[----:B-1----:R1:W4:Y:S02]  /*6620*/  SYNCS.PHASECHK.TRANS64.TRYWAIT P1, [R92+URZ+0x60], R7 ;  /* 0x000060075c0075a7 */ /* 0x00232400080211ff */
[----:B----4-:R-:W-:Y:S05]  /*6630*/  @!P1 NANOSLEEP.SYNCS 0x989680 ;  /* 0x009896800000995d */ /* 0x010fea0003900000 */
[----:B------:R-:W4:Y:S02]  /*6640*/  @!P1 SYNCS.PHASECHK.TRANS64 P1, [R92+URZ+0x60], R7 ;  /* 0x000060075c0095a7 */ /* 0x000f2400080210ff */
[----:B----4-:R-:W-:Y:S05]  /*6650*/  @!P1 BRA `(.L_x_88) ;  /* 0xfffffffc00f09947 */ /* 0x010fea000383ffff */
[----:B------:R-:W-:Y:S05]  /*6660*/  BRA `(.L_x_87) ;  /* 0xffffffec00007947 */ /* 0x000fea000383ffff */
        .weak           $__internal_0_$__cuda_sm10x_tcgen05_guardrail_trap_col_being_dealloced_not_returned_by_alloc
        .type           $__internal_0_$__cuda_sm10x_tcgen05_guardrail_trap_col_being_dealloced_not_returned_by_alloc,@function
        .size           $__internal_0_$__cuda_sm10x_tcgen05_guardrail_trap_col_being_dealloced_not_returned_by_alloc,($__internal_1_$__cuda_sm10x_tcgen05_guardrail_trap_phase_invalid_during_alloc - $__internal_0_$__cuda_sm10x_tcgen05_guardrail_trap_col_being_dealloced_not_returned_by_alloc)
$__internal_0_$__cuda_sm10x_tcgen05_guardrail_trap_col_being_dealloced_not_returned_by_alloc:
[----:B------:R-:W-:Y:S05]  /*6670*/  BPT.TRAP 0x1 ;  /* 0x000000040000795c */ /* 0x000fea0000300000 */
[----:B------:R-:W-:-:S04]  /*6680*/  HFMA2 R3, -RZ, RZ, 0, 0 ;  /* 0x00000000ff037431 */ /* 0x000fc800000001ff */
[----:B------:R-:W-:Y:S05]  /*6690*/  RET.REL.NODEC R2 `(_ZN7cutlass13device_kernelINS_4gemm6kernel13GemmUniversalIN4cute5tupleIJiiiiEEENS1_10collective13CollectiveMmaINS1_35MainloopSm100TmaUmmaWarpSpecializedILi2ELi2ELi4ENS5_IJNS4_1CILi1EEESB_SB_EEEEENS5_IJNSA_ILi64EEESE_NSA_ILi32EEEEEENS_12float_e4m3_tENS5_IJlSB_lEEESH_SI_NS4_8TiledMMAINS4_8MMA_AtomIJNS4_10MMA_TraitsINS4_19SM100_MMA_F8F6F4_SSEJSH_SH_fSE_SE_NS4_17integral_constantINS4_4UMMA5MajorELSP_0EEESQ_NSN_INSO_7ScaleInELSR_0EEESS_EEEEEENS4_6LayoutISC_NS5_IJNSA_ILi0EEESW_SW_EEEEENS5_IJNS4_10UnderscoreESZ_SZ_EEEEENS4_13SM90_TMA_LOADENS4_14ComposedLayoutINS4_7SwizzleILi1ELi4ELi3EEENS4_18smem_ptr_flag_bitsILi8EEENSV_INS5_IJNSA_ILi8EEESF_EEENS5_IJSF_SB_EEEEEEEvNS4_8identityES12_S1C_vS1D_EENS_8epilogue10collective18CollectiveEpilogueINS1F_23Sm100TmaWarpSpecializedILi1ELi1ELi32ELb0ELb0EEEJSG_NS5_IJNSV_ISE_SB_EES1K_EEESH_SI_SH_SI_NS1F_6fusion15FusionCallbacksIS1J_NS1M_17LinearCombinationISH_fSH_fLNS_15FloatRoundStyleE2EEESG_S1L_JEEENS4_5SM1004TMEM4LOAD26SM100_TMEM_LOAD_16dp32b32xES12_NS13_INS14_ILi2ELi4ELi3EEES17_NSV_INS5_IJS18_SE_EEENS5_IJSE_SB_EEEEEEENS4_39AutoVectorizingCopyWithAssumedAlignmentILi128EEENS4_14SM90_TMA_STOREES20_S22_S22_EEEvvEEEEvNT_6ParamsE) ;  /* 0xffffff9802587950 */ /* 0x000fea0003c3ffff */
        .weak           $__internal_1_$__cuda_sm10x_tcgen05_guardrail_trap_phase_invalid_during_alloc
        .type           $__internal_1_$__cuda_sm10x_tcgen05_guardrail_trap_phase_invalid_during_alloc,@function
        .size           $__internal_1_$__cuda_sm10x_tcgen05_guardrail_trap_phase_invalid_during_alloc,($__internal_2_$__cuda_sm10x_tcgen05_guardrail_trap_unallocated_columns_being_dealloced - $__internal_1_$__cuda_sm10x_tcgen05_guardrail_trap_phase_invalid_during_alloc)
$__internal_1_$__cuda_sm10x_tcgen05_guardrail_trap_phase_invalid_during_alloc:
[----:B------:R-:W-:Y:S05]  /*66a0*/  BPT.TRAP 0x1 ;  /* 0x000000040000795c */ /* 0x000fea0000300000 */
[----:B------:R-:W-:-:S04]  /*66b0*/  MOV R3, 0x0 ;  /* 0x0000000000037802 */ /* 0x000fc80000000f00 */
[----:B------:R-:W-:Y:S05]  /*66c0*/  RET.REL.NODEC R2 `(_ZN7cutlass13device_kernelINS_4gemm6kernel13GemmUniversalIN4cute5tupleIJiiiiEEENS1_10collective13CollectiveMmaINS1_35MainloopSm100TmaUmmaWarpSpecializedILi2ELi2ELi4ENS5_IJNS4_1CILi1EEESB_SB_EEEEENS5_IJNSA_ILi64EEESE_NSA_ILi32EEEEEENS_12float_e4m3_tENS5_IJlSB_lEEESH_SI_NS4_8TiledMMAINS4_8MMA_AtomIJNS4_10MMA_TraitsINS4_19SM100_MMA_F8F6F4_SSEJSH_SH_fSE_SE_NS4_17integral_constantINS4_4UMMA5MajorELSP_0EEESQ_NSN_INSO_7ScaleInELSR_0EEESS_EEEEEENS4_6LayoutISC_NS5_IJNSA_ILi0EEESW_SW_EEEEENS5_IJNS4_10UnderscoreESZ_SZ_EEEEENS4_13SM90_TMA_LOADENS4_14ComposedLayoutINS4_7SwizzleILi1ELi4ELi3EEENS4_18smem_ptr_flag_bitsILi8EEENSV_INS5_IJNSA_ILi8EEESF_EEENS5_IJSF_SB_EEEEEEEvNS4_8identityES12_S1C_vS1D_EENS_8epilogue10collective18CollectiveEpilogueINS1F_23Sm100TmaWarpSpecializedILi1ELi1ELi32ELb0ELb0EEEJSG_NS5_IJNSV_ISE_SB_EES1K_EEESH_SI_SH_SI_NS1F_6fusion15FusionCallbacksIS1J_NS1M_17LinearCombinationISH_fSH_fLNS_15FloatRoundStyleE2EEESG_S1L_JEEENS4_5SM1004TMEM4LOAD26SM100_TMEM_LOAD_16dp32b32xES12_NS13_INS14_ILi2ELi4ELi3EEES17_NSV_INS5_IJS18_SE_EEENS5_IJSE_SB_EEEEEEENS4_39AutoVectorizingCopyWithAssumedAlignmentILi128EEENS4_14SM90_TMA_STOREES20_S22_S22_EEEvvEEEEvNT_6ParamsE) ;  /* 0xffffff98024c7950 */ /* 0x000fea0003c3ffff */
        .weak           $__internal_2_$__cuda_sm10x_tcgen05_guardrail_trap_unallocated_columns_being_dealloced
        .type           $__internal_2_$__cuda_sm10x_tcgen05_guardrail_trap_unallocated_columns_being_dealloced,@function
        .size           $__internal_2_$__cuda_sm10x_tcgen05_guardrail_trap_unallocated_columns_being_dealloced,(.L_x_122 - $__internal_2_$__cuda_sm10x_tcgen05_guardrail_trap_unallocated_columns_being_dealloced)
$__internal_2_$__cuda_sm10x_tcgen05_guardrail_trap_unallocated_columns_being_dealloced:
[----:B------:R-:W-:Y:S05]  /*66d0*/  BPT.TRAP 0x1 ;  /* 0x000000040000795c */ /* 0x000fea0000300000 */
[----:B------:R-:W-:-:S04]  /*66e0*/  HFMA2 R3, -RZ, RZ, 0, 0 ;  /* 0x00000000ff037431 */ /* 0x000fc800000001ff */
[----:B------:R-:W-:Y:S05]  /*66f0*/  RET.REL.NODEC R2 `(_ZN7cutlass13device_kernelINS_4gemm6kernel13GemmUniversalIN4cute5tupleIJiiiiEEENS1_10collective13CollectiveMmaINS1_35MainloopSm100TmaUmmaWarpSpecializedILi2ELi2ELi4ENS5_IJNS4_1CILi1EEESB_SB_EEEEENS5_IJNSA_ILi64EEESE_NSA_ILi32EEEEEENS_12float_e4m3_tENS5_IJlSB_lEEESH_SI_NS4_8TiledMMAINS4_8MMA_AtomIJNS4_10MMA_TraitsINS4_19SM100_MMA_F8F6F4_SSEJSH_SH_fSE_SE_NS4_17integral_constantINS4_4UMMA5MajorELSP_0EEESQ_NSN_INSO_7ScaleInELSR_0EEESS_EEEEEENS4_6LayoutISC_NS5_IJNSA_ILi0EEESW_SW_EEEEENS5_IJNS4_10UnderscoreESZ_SZ_EEEEENS4_13SM90_TMA_LOADENS4_14ComposedLayoutINS4_7SwizzleILi1ELi4ELi3EEENS4_18smem_ptr_flag_bitsILi8EEENSV_INS5_IJNSA_ILi8EEESF_EEENS5_IJSF_SB_EEEEEEEvNS4_8identityES12_S1C_vS1D_EENS_8epilogue10collective18CollectiveEpilogueINS1F_23Sm100TmaWarpSpecializedILi1ELi1ELi32ELb0ELb0EEEJSG_NS5_IJNSV_ISE_SB_EES1K_EEESH_SI_SH_SI_NS1F_6fusion15FusionCallbacksIS1J_NS1M_17LinearCombinationISH_fSH_fLNS_15FloatRoundStyleE2EEESG_S1L_JEEENS4_5SM1004TMEM4LOAD26SM100_TMEM_LOAD_16dp32b32xES12_NS13_INS14_ILi2ELi4ELi3EEES17_NSV_INS5_IJS18_SE_EEENS5_IJSE_SB_EEEEEEENS4_39AutoVectorizingCopyWithAssumedAlignmentILi128EEENS4_14SM90_TMA_STOREES20_S22_S22_EEEvvEEEEvNT_6ParamsE) ;  /* 0xffffff9802407950 */ /* 0x000fea0003c3ffff */
.L_x_121:
[----:B------:R-:W-:-:S00]  /*6700*/  BRA `(.L_x_121) ;  /* 0xfffffffc00fc7947 */ /* 0x000fc0000383ffff */
[----:B------:R-:W-:-:S00]  /*6710*/  NOP ;  /* 0x0000000000007918 */ /* 0x000fc00000000000 */
        /* <DEDUP_REMOVED lines=14> */
.L_x_122:


//--------------------- .nv.global.init           --------------------------
	.section	.nv.global.init,"aw",@progbits
.nv.global.init:
	.type		$str$27,@object
	.size		$str$27,($str$28 - $str$27)
$str$27:
        /*0000*/ 	.byte	0x28, 0x61, 0x64, 0x64, 0x72, 0x65, 0x73, 0x73, 0x20, 0x26, 0x20, 0x6d, 0x61, 0x73, 0x6b, 0x29
        /*0010*/ 	.byte	0x20, 0x3d, 0x3d, 0x20, 0x30, 0x00
	.type		$str$28,@object
	.size		$str$28,($str$26 - $str$28)
$str$28:
        /*0016*/ 	.byte	0x2f, 0x74, 0x6d, 0x70, 0x2f, 0x63, 0x75, 0x74, 0x6c, 0x61, 0x73, 0x73, 0x5f, 0x73, 0x77, 0x65
        /*0026*/ 	.byte	0x65, 0x70, 0x5f, 0x73, 0x72, 0x63, 0x2f, 0x69, 0x6e, 0x63, 0x6c, 0x75, 0x64, 0x65, 0x2f, 0x63
        /*0036*/ 	.byte	0x75, 0x74, 0x65, 0x2f, 0x70, 0x6f, 0x69, 0x6e, 0x74, 0x65, 0x72, 0x5f, 0x66, 0x6c, 0x61, 0x67
        /*0046*/ 	.byte	0x67, 0x65, 0x64, 0x2e, 0x68, 0x70, 0x70, 0x00
	.type		$str$26,@object
	.size		$str$26,($str$25 - $str$26)
$str$26:
        /*004e*/ 	.byte	0x2f, 0x74, 0x6d, 0x70, 0x2f, 0x63, 0x75, 0x74, 0x6c, 0x61, 0x73, 0x73, 0x5f, 0x73, 0x77, 0x65
        /*005e*/ 	.byte	0x65, 0x70, 0x5f, 0x73, 0x72, 0x63, 0x2f, 0x69, 0x6e, 0x63, 0x6c, 0x75, 0x64, 0x65, 0x2f, 0x63
        /*006e*/ 	.byte	0x75, 0x74, 0x65, 0x2f, 0x61, 0x74, 0x6f, 0x6d, 0x2f, 0x63, 0x6f, 0x70, 0x79, 0x5f, 0x74, 0x72
        /*007e*/ 	.byte	0x61, 0x69, 0x74, 0x73, 0x5f, 0x73, 0x6d, 0x31, 0x30, 0x30, 0x2e, 0x68, 0x70, 0x70, 0x00
	.type		$str$25,@object
	.size		$str$25,(__unnamed_1 - $str$25)
$str$25:
        /*008d*/ 	.byte	0x28, 0x28, 0x75, 0x69, 0x6e, 0x74, 0x33, 0x32, 0x5f, 0x74, 0x28, 0x74, 0x68, 0x72, 0x65, 0x61
        /*009d*/ 	.byte	0x64, 0x49, 0x64, 0x78, 0x2e, 0x78, 0x29, 0x20, 0x2f, 0x20, 0x33, 0x32, 0x29, 0x20, 0x25, 0x20
        /*00ad*/ 	.byte	0x34, 0x29, 0x20, 0x3d, 0x3d, 0x20, 0x28, 0x28, 0x28, 0x74, 0x6d, 0x65, 0x6d, 0x5f, 0x61, 0x64
        /*00bd*/ 	.byte	0x64, 0x72, 0x20, 0x3e, 0x3e, 0x20, 0x31, 0x36, 0x29, 0x20, 0x2f, 0x20, 0x33, 0x32, 0x29, 0x20
        /*00cd*/ 	.byte	0x25, 0x20, 0x34, 0x29, 0x00
	.type		__unnamed_1,@object
	.size		__unnamed_1,(__unnamed_2 - __unnamed_1)
__unnamed_1:
        /*00d2*/ 	.byte	0x61, 0x75, 0x74, 0x6f, 0x20, 0x63, 0x75, 0x74, 0x65, 0x3a, 0x3a, 0x61, 0x73, 0x5f, 0x70, 0x6f
        /* <DEDUP_REMOVED lines=24> */
        /*0262*/ 	.byte	0x3c, 0x34, 0x30, 0x39, 0x36, 0x3e, 0x3e, 0x3e, 0x3e, 0x5d, 0x00
	.type		__unnamed_2,@object
	.size		__unnamed_2,(.L_2 - __unnamed_2)
__unnamed_2:
        /* <DEDUP_REMOVED lines=40> */
        /*04ed*/ 	.byte	0x74, 0x65, 0x3a, 0x3a, 0x43, 0x3c, 0x30, 0x3e, 0x3e, 0x3e, 0x3e, 0x5d, 0x00
.L_2:


//--------------------- .nv.shared._ZN7cutlass13device_kernelINS_4gemm6kernel13GemmUniversalIN4cute5tupleIJiiiiEEENS1_10collective13CollectiveMmaINS1_35MainloopSm100TmaUmmaWarpSpecializedILi2ELi2ELi4ENS5_IJNS4_1CILi1EEESB_SB_EEEEENS5_IJNSA_ILi64EEESE_NSA_ILi32EEEEEENS_12float_e4m3_tENS5_IJlSB_lEEESH_SI_NS4_8TiledMMAINS4_8MMA_AtomIJNS4_10MMA_TraitsINS4_19SM100_MMA_F8F6F4_SSEJSH_SH_fSE_SE_NS4_17integral_constantINS4_4UMMA5MajorELSP_0EEESQ_NSN_INSO_7ScaleInELSR_0EEESS_EEEEEENS4_6LayoutISC_NS5_IJNSA_ILi0EEESW_SW_EEEEENS5_IJNS4_10UnderscoreESZ_SZ_EEEEENS4_13SM90_TMA_LOADENS4_14ComposedLayoutINS4_7SwizzleILi1ELi4ELi3EEENS4_18smem_ptr_flag_bitsILi8EEENSV_INS5_IJNSA_ILi8EEESF_EEENS5_IJSF_SB_EEEEEEEvNS4_8identityES12_S1C_vS1D_EENS_8epilogue10collective18CollectiveEpilogueINS1F_23Sm100TmaWarpSpecializedILi1ELi1ELi32ELb0ELb0EEEJSG_NS5_IJNSV_ISE_SB_EES1K_EEESH_SI_SH_SI_NS1F_6fusion15FusionCallbacksIS1J_NS1M_17LinearCombinationISH_fSH_fLNS_15FloatRoundStyleE2EEESG_S1L_JEEENS4_5SM1004TMEM4LOAD26SM100_TMEM_LOAD_16dp32b32xES12_NS13_INS14_ILi2ELi4ELi3EEES17_NSV_INS5_IJS18_SE_EEENS5_IJSE_SB_EEEEEEENS4_39AutoVectorizingCopyWithAssumedAlignmentILi128EEENS4_14SM90_TMA_STOREES20_S22_S22_EEEvvEEEEvNT_6ParamsE --------------------------
	.section	.nv.shared._ZN7cutlass13device_kernelINS_4gemm6kernel13GemmUniversalIN4cute5tupleIJiiiiEEENS1_10collective13CollectiveMmaINS1_35MainloopSm100TmaUmmaWarpSpecializedILi2ELi2ELi4ENS5_IJNS4_1CILi1EEESB_SB_EEEEENS5_IJNSA_ILi64EEESE_NSA_ILi32EEEEEENS_12float_e4m3_tENS5_IJlSB_lEEESH_SI_NS4_8TiledMMAINS4_8MMA_AtomIJNS4_10MMA_TraitsINS4_19SM100_MMA_F8F6F4_SSEJSH_SH_fSE_SE_NS4_17integral_constantINS4_4UMMA5MajorELSP_0EEESQ_NSN_INSO_7ScaleInELSR_0EEESS_EEEEEENS4_6LayoutISC_NS5_IJNSA_ILi0EEESW_SW_EEEEENS5_IJNS4_10UnderscoreESZ_SZ_EEEEENS4_13SM90_TMA_LOADENS4_14ComposedLayoutINS4_7SwizzleILi1ELi4ELi3EEENS4_18smem_ptr_flag_bitsILi8EEENSV_INS5_IJNSA_ILi8EEESF_EEENS5_IJSF_SB_EEEEEEEvNS4_8identityES12_S1C_vS1D_EENS_8epilogue10collective18CollectiveEpilogueINS1F_23Sm100TmaWarpSpecializedILi1ELi1ELi32ELb0ELb0EEEJSG_NS5_IJNSV_ISE_SB_EES1K_EEESH_SI_SH_SI_NS1F_6fusion15FusionCallbacksIS1J_NS1M_17LinearCombinationISH_fSH_fLNS_15FloatRoundStyleE2EEESG_S1L_JEEENS4_5SM1004TMEM4LOAD26SM100_TMEM_LOAD_16dp32b32xES12_NS13_INS14_ILi2ELi4ELi3EEES17_NSV_INS5_IJS18_SE_EEENS5_IJSE_SB_EEEEEEENS4_39AutoVectorizingCopyWithAssumedAlignmentILi128EEENS4_14SM90_TMA_STOREES20_S22_S22_EEEvvEEEEvNT_6ParamsE,"aw",@nobits
	.sectionflags	@""
	.align	16
	.zero		1024


//--------------------- .nv.shared.reserved.0     --------------------------
	.section	.nv.shared.reserved.0,"aw",@nobits
	.weak		__nv_reservedSMEM_offset_0_alias
	.size		__nv_reservedSMEM_offset_0_alias, 0, 64
	.other		__nv_reservedSMEM_offset_0_alias,@"STO_CUDA_RESERVED_SHARED STV_DEFAULT"
__nv_reservedSMEM_offset_0_alias:
	.zero		0
.nv.shared.reserved.0:
	.zero		64
	.weak		__nv_reservedSMEM_tcgen05_partition
	.type		__nv_reservedSMEM_tcgen05_partition,@object
	.size		__nv_reservedSMEM_tcgen05_partition,(.L_0 - __nv_reservedSMEM_tcgen05_partition)
__nv_reservedSMEM_tcgen05_partition:
	.zero		32
.L_0:


//--------------------- .nv.global                --------------------------
	.section	.nv.global,"aw",@nobits
.nv.global:
	.type		_ZN40_INTERNAL_82db0717_4_k_cu_46b8f510_259344cute1_E,@object
	.size		_ZN40_INTERNAL_82db0717_4_k_cu_46b8f510_259344cute1_E,(_ZN40_INTERNAL_82db0717_4_k_cu_46b8f510_259344cuda3std3__45__cpo6cbeginE - _ZN40_INTERNAL_82db0717_4_k_cu_46b8f510_259344cute1_E)
_ZN40_INTERNAL_82db0717_4_k_cu_46b8f510_259344cute1_E:
	.zero		1
	.type		_ZN40_INTERNAL_82db0717_4_k_cu_46b8f510_259344cuda3std3__45__cpo6cbeginE,@object
	.size		_ZN40_INTERNAL_82db0717_4_k_cu_46b8f510_259344cuda3std3__45__cpo6cbeginE,(_ZN40_INTERNAL_82db0717_4_k_cu_46b8f510_259344cuda3std3__48in_placeE - _ZN40_INTERNAL_82db0717_4_k_cu_46b8f510_259344cuda3std3__45__cpo6cbeginE)
_ZN40_INTERNAL_82db0717_4_k_cu_46b8f510_259344cuda3std3__45__cpo6cbeginE:
	.zero		1
	.type		_ZN40_INTERNAL_82db0717_4_k_cu_46b8f510_259344cuda3std3__48in_placeE,@object
	.size		_ZN40_INTERNAL_82db0717_4_k_cu_46b8f510_259344cuda3std3__48in_placeE,(_ZN40_INTERNAL_82db0717_4_k_cu_46b8f510_259344cuda3std6ranges3__45__cpo9iter_moveE - _ZN40_INTERNAL_82db0717_4_k_cu_46b8f510_259344cuda3std3__48in_placeE)
_ZN40_INTERNAL_82db0717_4_k_cu_46b8f510_259344cuda3std3__48in_placeE:
	.zero		1
	.type		_ZN40_INTERNAL_82db0717_4_k_cu_46b8f510_259344cuda3std6ranges3__45__cpo9iter_moveE,@object
	.size		_ZN40_INTERNAL_82db0717_4_k_cu_46b8f510_259344cuda3std6ranges3__45__cpo9iter_moveE,(_ZN40_INTERNAL_82db0717_4_k_cu_46b8f510_259344cuda3std3__45__cpo5beginE - _ZN40_INTERNAL_82db0717_4_k_cu_46b8f510_259344cuda3std6ranges3__45__cpo9iter_moveE)
_ZN40_INTERNAL_82db0717_4_k_cu_46b8f510_259344cuda3std6ranges3__45__cpo9iter_moveE:
	.zero		1
	.type		_ZN40_INTERNAL_82db0717_4_k_cu_46b8f510_259344cuda3std3__45__cpo5beginE,@object
	.size		_ZN40_INTERNAL_82db0717_4_k_cu_46b8f510_259344cuda3std3__45__cpo5beginE,(_ZN40_INTERNAL_82db0717_4_k_cu_46b8f510_259344cuda3std3__442_GLOBAL__N__82db0717_4_k_cu_46b8f510_259346ignoreE - _ZN40_INTERNAL_82db0717_4_k_cu_46b8f510_259344cuda3std3__45__cpo5beginE)
_ZN40_INTERNAL_82db0717_4_k_cu_46b8f510_259344cuda3std3__45__cpo5beginE:
	.zero		1
	.type		_ZN40_INTERNAL_82db0717_4_k_cu_46b8f510_259344cuda3std3__442_GLOBAL__N__82db0717_4_k_cu_46b8f510_259346ignoreE,@object
	.size		_ZN40_INTERNAL_82db0717_4_k_cu_46b8f510_259344cuda3std3__442_GLOBAL__N__82db0717_4_k_cu_46b8f510_259346ignoreE,(_ZN40_INTERNAL_82db0717_4_k_cu_46b8f510_259344cute7productE - _ZN40_INTERNAL_82db0717_4_k_cu_46b8f510_259344cuda3std3__442_GLOBAL__N__82db0717_4_k_cu_46b8f510_259346ignoreE)
_ZN40_INTERNAL_82db0717_4_k_cu_46b8f510_259344cuda3std3__442_GLOBAL__N__82db0717_4_k_cu_46b8f510_259346ignoreE:
	.zero		1
	.type		_ZN40_INTERNAL_82db0717_4_k_cu_46b8f510_259344cute7productE,@object
	.size		_ZN40_INTERNAL_82db0717_4_k_cu_46b8f510_259344cute7productE,(_ZN40_INTERNAL_82db0717_4_k_cu_46b8f510_259344cuda3std3__45__cpo3endE - _ZN40_INTERNAL_82db0717_4_k_cu_46b8f510_259344cute7productE)
_ZN40_INTERNAL_82db0717_4_k_cu_46b8f510_259344cute7productE:
	.zero		1
	.type		_ZN40_INTERNAL_82db0717_4_k_cu_46b8f510_259344cuda3std3__45__cpo3endE,@object
	.size		_ZN40_INTERNAL_82db0717_4_k_cu_46b8f510_259344cuda3std3__45__cpo3endE,(_ZN40_INTERNAL_82db0717_4_k_cu_46b8f510_259344cuda3std3__419piecewise_constructE - _ZN40_INTERNAL_82db0717_4_k_cu_46b8f510_259344cuda3std3__45__cpo3endE)
_ZN40_INTERNAL_82db0717_4_k_cu_46b8f510_259344cuda3std3__45__cpo3endE:
	.zero		1
	.type		_ZN40_INTERNAL_82db0717_4_k_cu_46b8f510_259344cuda3std3__419piecewise_constructE,@object
	.size		_ZN40_INTERNAL_82db0717_4_k_cu_46b8f510_259344cuda3std3__419piecewise_constructE,(_ZN40_INTERNAL_82db0717_4_k_cu_46b8f510_259344cuda3std3__45__cpo4cendE - _ZN40_INTERNAL_82db0717_4_k_cu_46b8f510_259344cuda3std3__419piecewise_constructE)
_ZN40_INTERNAL_82db0717_4_k_cu_46b8f510_259344cuda3std3__419piecewise_constructE:
	.zero		1
	.type		_ZN40_INTERNAL_82db0717_4_k_cu_46b8f510_259344cuda3std3__45__cpo4cendE,@object
	.size		_ZN40_INTERNAL_82db0717_4_k_cu_46b8f510_259344cuda3std3__45__cpo4cendE,(_ZN40_INTERNAL_82db0717_4_k_cu_46b8f510_259344cuda3std6ranges3__45__cpo4swapE - _ZN40_INTERNAL_82db0717_4_k_cu_46b8f510_259344cuda3std3__45__cpo4cendE)
_ZN40_INTERNAL_82db0717_4_k_cu_46b8f510_259344cuda3std3__45__cpo4cendE:
	.zero		1
	.type		_ZN40_INTERNAL_82db0717_4_k_cu_46b8f510_259344cuda3std6ranges3__45__cpo4swapE,@object
	.size		_ZN40_INTERNAL_82db0717_4_k_cu_46b8f510_259344cuda3std6ranges3__45__cpo4swapE,(.L_10 - _ZN40_INTERNAL_82db0717_4_k_cu_46b8f510_259344cuda3std6ranges3__45__cpo4swapE)
_ZN40_INTERNAL_82db0717_4_k_cu_46b8f510_259344cuda3std6ranges3__45__cpo4swapE:
	.zero		1
.L_10:


//--------------------- .nv.constant0._ZN7cutlass13device_kernelINS_4gemm6kernel13GemmUniversalIN4cute5tupleIJiiiiEEENS1_10collective13CollectiveMmaINS1_35MainloopSm100TmaUmmaWarpSpecializedILi2ELi2ELi4ENS5_IJNS4_1CILi1EEESB_SB_EEEEENS5_IJNSA_ILi64EEESE_NSA_ILi32EEEEEENS_12float_e4m3_tENS5_IJlSB_lEEESH_SI_NS4_8TiledMMAINS4_8MMA_AtomIJNS4_10MMA_TraitsINS4_19SM100_MMA_F8F6F4_SSEJSH_SH_fSE_SE_NS4_17integral_constantINS4_4UMMA5MajorELSP_0EEESQ_NSN_INSO_7ScaleInELSR_0EEESS_EEEEEENS4_6LayoutISC_NS5_IJNSA_ILi0EEESW_SW_EEEEENS5_IJNS4_10UnderscoreESZ_SZ_EEEEENS4_13SM90_TMA_LOADENS4_14ComposedLayoutINS4_7SwizzleILi1ELi4ELi3EEENS4_18smem_ptr_flag_bitsILi8EEENSV_INS5_IJNSA_ILi8EEESF_EEENS5_IJSF_SB_EEEEEEEvNS4_8identityES12_S1C_vS1D_EENS_8epilogue10collective18CollectiveEpilogueINS1F_23Sm100TmaWarpSpecializedILi1ELi1ELi32ELb0ELb0EEEJSG_NS5_IJNSV_ISE_SB_EES1K_EEESH_SI_SH_SI_NS1F_6fusion15FusionCallbacksIS1J_NS1M_17LinearCombinationISH_fSH_fLNS_15FloatRoundStyleE2EEESG_S1L_JEEENS4_5SM1004TMEM4LOAD26SM100_TMEM_LOAD_16dp32b32xES12_NS13_INS14_ILi2ELi4ELi3EEES17_NSV_INS5_IJS18_SE_EEENS5_IJSE_SB_EEEEEEENS4_39AutoVectorizingCopyWithAssumedAlignmentILi128EEENS4_14SM90_TMA_STOREES20_S22_S22_EEEvvEEEEvNT_6ParamsE --------------------------
	.section	.nv.constant0._ZN7cutlass13device_kernelINS_4gemm6kernel13GemmUniversalIN4cute5tupleIJiiiiEEENS1_10collective13CollectiveMmaINS1_35MainloopSm100TmaUmmaWarpSpecializedILi2ELi2ELi4ENS5_IJNS4_1CILi1EEESB_SB_EEEEENS5_IJNSA_ILi64EEESE_NSA_ILi32EEEEEENS_12float_e4m3_tENS5_IJlSB_lEEESH_SI_NS4_8TiledMMAINS4_8MMA_AtomIJNS4_10MMA_TraitsINS4_19SM100_MMA_F8F6F4_SSEJSH_SH_fSE_SE_NS4_17integral_constantINS4_4UMMA5MajorELSP_0EEESQ_NSN_INSO_7ScaleInELSR_0EEESS_EEEEEENS4_6LayoutISC_NS5_IJNSA_ILi0EEESW_SW_EEEEENS5_IJNS4_10UnderscoreESZ_SZ_EEEEENS4_13SM90_TMA_LOADENS4_14ComposedLayoutINS4_7SwizzleILi1ELi4ELi3EEENS4_18smem_ptr_flag_bitsILi8EEENSV_INS5_IJNSA_ILi8EEESF_EEENS5_IJSF_SB_EEEEEEEvNS4_8identityES12_S1C_vS1D_EENS_8epilogue10collective18CollectiveEpilogueINS1F_23Sm100TmaWarpSpecializedILi1ELi1ELi32ELb0ELb0EEEJSG_NS5_IJNSV_ISE_SB_EES1K_EEESH_SI_SH_SI_NS1F_6fusion15FusionCallbacksIS1J_NS1M_17LinearCombinationISH_fSH_fLNS_15FloatRoundStyleE2EEESG_S1L_JEEENS4_5SM1004TMEM4LOAD26SM100_TMEM_LOAD_16dp32b32xES12_NS13_INS14_ILi2ELi4ELi3EEES17_NSV_INS5_IJS18_SE_EEENS5_IJSE_SB_EEEEEEENS4_39AutoVectorizingCopyWithAssumedAlignmentILi128EEENS4_14SM90_TMA_STOREES20_S22_S22_EEEvvEEEEvNT_6ParamsE,"a",@progbits
	.sectionflags	@""
	.align	4
.nv.constant0._ZN7cutlass13device_kernelINS_4gemm6kernel13GemmUniversalIN4cute5tupleIJiiiiEEENS1_10collective13CollectiveMmaINS1_35MainloopSm100TmaUmmaWarpSpecializedILi2ELi2ELi4ENS5_IJNS4_1CILi1EEESB_SB_EEEEENS5_IJNSA_ILi64EEESE_NSA_ILi32EEEEEENS_12float_e4m3_tENS5_IJlSB_lEEESH_SI_NS4_8TiledMMAINS4_8MMA_AtomIJNS4_10MMA_TraitsINS4_19SM100_MMA_F8F6F4_SSEJSH_SH_fSE_SE_NS4_17integral_constantINS4_4UMMA5MajorELSP_0EEESQ_NSN_INSO_7ScaleInELSR_0EEESS_EEEEEENS4_6LayoutISC_NS5_IJNSA_ILi0EEESW_SW_EEEEENS5_IJNS4_10UnderscoreESZ_SZ_EEEEENS4_13SM90_TMA_LOADENS4_14ComposedLayoutINS4_7SwizzleILi1ELi4ELi3EEENS4_18smem_ptr_flag_bitsILi8EEENSV_INS5_IJNSA_ILi8EEESF_EEENS5_IJSF_SB_EEEEEEEvNS4_8identityES12_S1C_vS1D_EENS_8epilogue10collective18CollectiveEpilogueINS1F_23Sm100TmaWarpSpecializedILi1ELi1ELi32ELb0ELb0EEEJSG_NS5_IJNSV_ISE_SB_EES1K_EEESH_SI_SH_SI_NS1F_6fusion15FusionCallbacksIS1J_NS1M_17LinearCombinationISH_fSH_fLNS_15FloatRoundStyleE2EEESG_S1L_JEEENS4_5SM1004TMEM4LOAD26SM100_TMEM_LOAD_16dp32b32xES12_NS13_INS14_ILi2ELi4ELi3EEES17_NSV_INS5_IJS18_SE_EEENS5_IJSE_SB_EEEEEEENS4_39AutoVectorizingCopyWithAssumedAlignmentILi128EEENS4_14SM90_TMA_STOREES20_S22_S22_EEEvvEEEEvNT_6ParamsE:
	.zero		2944


//--------------------- SYMBOLS --------------------------

	.type		.nv.reservedSmem.offset0,@object
	.size		.nv.reservedSmem.offset0,0x4
	.type		.nv.reservedSmem.cap,@object
	.size		.nv.reservedSmem.cap,0x4
	.type		__assertfail,@function
